	.headerflags	@"EF_CUDA_TEXMODE_UNIFIED EF_CUDA_64BIT_ADDRESS EF_CUDA_SM80 EF_CUDA_VIRTUAL_SM(EF_CUDA_SM80)"
	.elftype	@"ET_EXEC"


//--------------------- .nv.info                  --------------------------
	.section	.nv.info,"",@"SHT_CUDA_INFO"
	.align	4


	//----- nvinfo : EIATTR_REGCOUNT
	.align		4
        /*0000*/ 	.byte	0x04, 0x2f
        /*0002*/ 	.short	(.L_1 - .L_0)
	.align		4
.L_0:
        /*0004*/ 	.word	index@(matmul_kernel)
        /*0008*/ 	.word	0x00000080


	//----- nvinfo : EIATTR_MIN_STACK_SIZE
	.align		4
.L_1:
        /*000c*/ 	.byte	0x04, 0x12
        /*000e*/ 	.short	(.L_3 - .L_2)
	.align		4
.L_2:
        /*0010*/ 	.word	index@(matmul_kernel)
        /*0014*/ 	.word	0x00000000


	//----- nvinfo : EIATTR_FRAME_SIZE
	.align		4
.L_3:
        /*0018*/ 	.byte	0x04, 0x11
        /*001a*/ 	.short	(.L_5 - .L_4)
	.align		4
.L_4:
        /*001c*/ 	.word	index@(matmul_kernel)
        /*0020*/ 	.word	0x00000000


	//----- nvinfo : EIATTR_MIN_STACK_SIZE
	.align		4
.L_5:
        /*0024*/ 	.byte	0x04, 0x12
        /*0026*/ 	.short	(.L_7 - .L_6)
	.align		4
.L_6:
        /*0028*/ 	.word	index@(matmul_kernel)
        /*002c*/ 	.word	0x00000000
.L_7:


//--------------------- .nv.info.matmul_kernel    --------------------------
	.section	.nv.info.matmul_kernel,"",@"SHT_CUDA_INFO"
	.sectionflags	@""
	.align	4


	//----- nvinfo : EIATTR_CUDA_API_VERSION
	.align		4
        /*0000*/ 	.byte	0x04, 0x37
        /*0002*/ 	.short	(.L_9 - .L_8)
.L_8:
        /*0004*/ 	.word	0x0000007c


	//----- nvinfo : EIATTR_SW2861232_WAR
	.align		4
.L_9:
        /*0008*/ 	.byte	0x01, 0x35
	.zero		2


	//----- nvinfo : EIATTR_PARAM_CBANK
	.align		4
        /*000c*/ 	.byte	0x04, 0x0a
        /*000e*/ 	.short	(.L_11 - .L_10)
	.align		4
.L_10:
        /*0010*/ 	.word	index@(.nv.constant0.matmul_kernel)
        /*0014*/ 	.short	0x0160
        /*0016*/ 	.short	0x0030


	//----- nvinfo : EIATTR_CBANK_PARAM_SIZE
	.align		4
.L_11:
        /*0018*/ 	.byte	0x03, 0x19
        /*001a*/ 	.short	0x0030


	//----- nvinfo : EIATTR_KPARAM_INFO
	.align		4
        /*001c*/ 	.byte	0x04, 0x17
        /*001e*/ 	.short	(.L_13 - .L_12)
.L_12:
        /*0020*/ 	.word	0x00000000
        /*0024*/ 	.short	0x0008
        /*0026*/ 	.short	0x002c
        /*0028*/ 	.byte	0x00, 0xf0, 0x11, 0x00


	//----- nvinfo : EIATTR_KPARAM_INFO
	.align		4
.L_13:
        /*002c*/ 	.byte	0x04, 0x17
        /*002e*/ 	.short	(.L_15 - .L_14)
.L_14:
        /*0030*/ 	.word	0x00000000
        /*0034*/ 	.short	0x0007
        /*0036*/ 	.short	0x0028
        /*0038*/ 	.byte	0x00, 0xf0, 0x11, 0x00


	//----- nvinfo : EIATTR_KPARAM_INFO
	.align		4
.L_15:
        /*003c*/ 	.byte	0x04, 0x17
        /*003e*/ 	.short	(.L_17 - .L_16)
.L_16:
        /*0040*/ 	.word	0x00000000
        /*0044*/ 	.short	0x0006
        /*0046*/ 	.short	0x0024
        /*0048*/ 	.byte	0x00, 0xf0, 0x11, 0x00


	//----- nvinfo : EIATTR_KPARAM_INFO
	.align		4
.L_17:
        /*004c*/ 	.byte	0x04, 0x17
        /*004e*/ 	.short	(.L_19 - .L_18)
.L_18:
        /*0050*/ 	.word	0x00000000
        /*0054*/ 	.short	0x0005
        /*0056*/ 	.short	0x0020
        /*0058*/ 	.byte	0x00, 0xf0, 0x11, 0x00


	//----- nvinfo : EIATTR_KPARAM_INFO
	.align		4
.L_19:
        /*005c*/ 	.byte	0x04, 0x17
        /*005e*/ 	.short	(.L_21 - .L_20)
.L_20:
        /*0060*/ 	.word	0x00000000
        /*0064*/ 	.short	0x0004
        /*0066*/ 	.short	0x001c
        /*0068*/ 	.byte	0x00, 0xf0, 0x11, 0x00


	//----- nvinfo : EIATTR_KPARAM_INFO
	.align		4
.L_21:
        /*006c*/ 	.byte	0x04, 0x17
        /*006e*/ 	.short	(.L_23 - .L_22)
.L_22:
        /*0070*/ 	.word	0x00000000
        /*0074*/ 	.short	0x0003
        /*0076*/ 	.short	0x0018
        /*0078*/ 	.byte	0x00, 0xf0, 0x11, 0x00


	//----- nvinfo : EIATTR_KPARAM_INFO
	.align		4
.L_23:
        /*007c*/ 	.byte	0x04, 0x17
        /*007e*/ 	.short	(.L_25 - .L_24)
.L_24:
        /*0080*/ 	.word	0x00000000
        /*0084*/ 	.short	0x0002
        /*0086*/ 	.short	0x0010
        /*0088*/ 	.byte	0x00, 0xf0, 0x21, 0x00


	//----- nvinfo : EIATTR_KPARAM_INFO
	.align		4
.L_25:
        /*008c*/ 	.byte	0x04, 0x17
        /*008e*/ 	.short	(.L_27 - .L_26)
.L_26:
        /*0090*/ 	.word	0x00000000
        /*0094*/ 	.short	0x0001
        /*0096*/ 	.short	0x0008
        /*0098*/ 	.byte	0x00, 0xf0, 0x21, 0x00


	//----- nvinfo : EIATTR_KPARAM_INFO
	.align		4
.L_27:
        /*009c*/ 	.byte	0x04, 0x17
        /*009e*/ 	.short	(.L_29 - .L_28)
.L_28:
        /*00a0*/ 	.word	0x00000000
        /*00a4*/ 	.short	0x0000
        /*00a6*/ 	.short	0x0000
        /*00a8*/ 	.byte	0x00, 0xf0, 0x21, 0x00


	//----- nvinfo : EIATTR_MAXREG_COUNT
	.align		4
.L_29:
        /*00ac*/ 	.byte	0x03, 0x1b
        /*00ae*/ 	.short	0x00ff


	//----- nvinfo : EIATTR_EXIT_INSTR_OFFSETS
	.align		4
        /*00b0*/ 	.byte	0x04, 0x1c
        /*00b2*/ 	.short	(.L_31 - .L_30)


	//   ....[0]....
.L_30:
        /*00b4*/ 	.word	0x00002dd0


	//   ....[1]....
        /*00b8*/ 	.word	0x00002e30


	//----- nvinfo : EIATTR_MAX_THREADS
	.align		4
.L_31:
        /*00bc*/ 	.byte	0x04, 0x05
        /*00be*/ 	.short	(.L_33 - .L_32)
.L_32:
        /*00c0*/ 	.word	0x00000080
        /*00c4*/ 	.word	0x00000001
        /*00c8*/ 	.word	0x00000001
.L_33:


//--------------------- .nv.callgraph             --------------------------
	.section	.nv.callgraph,"",@"SHT_CUDA_CALLGRAPH"
	.align	4
	.sectionentsize	8
	.align		4
        /*0000*/ 	.word	0x00000000
	.align		4
        /*0004*/ 	.word	0xffffffff
	.align		4
        /*0008*/ 	.word	0x00000000
	.align		4
        /*000c*/ 	.word	0xfffffffe
	.align		4
        /*0010*/ 	.word	0x00000000
	.align		4
        /*0014*/ 	.word	0xfffffffd
	.align		4
        /*0018*/ 	.word	0x00000000
	.align		4
        /*001c*/ 	.word	0xfffffffc


//--------------------- .nv.rel.action            --------------------------
	.section	.nv.rel.action,"",@"SHT_CUDA_RELOCINFO"
	.align	8
	.sectionentsize	8
        /*0000*/ 	.byte	0x73, 0x00, 0x00, 0x00, 0x00, 0x00, 0x00, 0x00, 0x00, 0x00, 0x00, 0x11, 0x25, 0x00, 0x05, 0x36


//--------------------- .nv.constant0.matmul_kernel --------------------------
	.section	.nv.constant0.matmul_kernel,"a",@progbits
	.sectionflags	@""
	.align	4
.nv.constant0.matmul_kernel:
	.zero		400


//--------------------- .text.matmul_kernel       --------------------------
	.section	.text.matmul_kernel,"ax",@progbits
	.sectionflags	@"SHF_BARRIERS=1"
	.sectioninfo	@"SHI_REGISTERS=128"
	.align	128
        .global         matmul_kernel
        .type           matmul_kernel,@function
        .size           matmul_kernel,(.L_x_4 - matmul_kernel)
        .other          matmul_kernel,@"STO_CUDA_ENTRY STV_DEFAULT"
matmul_kernel:
.text.matmul_kernel:
[----:B------:R-:W-:Y:S02]  /*0000*/  IMAD.MOV.U32 R1, RZ, RZ, c[0x0][0x28] ;  /* 0x00000a00ff017624 */ /* 0x000fe400078e00ff */
[----:B------:R-:W-:Y:S01]  /*0010*/  IMAD.MOV.U32 R0, RZ, RZ, c[0x0][0x17c] ;  /* 0x00005f00ff007624 */ /* 0x000fe200078e00ff */
[----:B------:R-:W1:Y:S01]  /*0020*/  S2R R5, SR_CTAID.X ;  /* 0x0000000000057919 */ /* 0x000e620000002500 */
[----:B------:R-:W-:Y:S01]  /*0030*/  ULDC UR7, c[0x0][0x180] ;  /* 0x0000600000077ab9 */ /* 0x000fe20000000800 */
[----:B------:R-:W-:Y:S01]  /*0040*/  IMAD.MOV.U32 R52, RZ, RZ, RZ ;  /* 0x000000ffff347224 */ /* 0x000fe200078e00ff */
[----:B------:R-:W-:Y:S01]  /*0050*/  UIADD3 UR4, UR7, -0x20, URZ ;  /* 0xffffffe007047890 */ /* 0x000fe2000fffe03f */
[----:B------:R-:W-:Y:S01]  /*0060*/  IADD3 R0, R0, 0x3f, RZ ;  /* 0x0000003f00007810 */ /* 0x000fe20007ffe0ff */
[----:B------:R-:W2:Y:S01]  /*0070*/  S2R R124, SR_TID.X ;  /* 0x00000000007c7919 */ /* 0x000ea20000002100 */
[----:B------:R-:W-:Y:S01]  /*0080*/  ULDC.64 UR10, c[0x0][0x118] ;  /* 0x00004600000a7ab9 */ /* 0x000fe20000000a00 */
[----:B------:R-:W-:Y:S01]  /*0090*/  IMAD.MOV.U32 R54, RZ, RZ, RZ ;  /* 0x000000ffff367224 */ /* 0x000fe200078e00ff */
[----:B------:R-:W-:Y:S01]  /*00a0*/  SHF.R.S32.HI R3, RZ, 0x1f, R0 ;  /* 0x0000001fff037819 */ /* 0x000fe20000011400 */
[----:B------:R-:W-:Y:S01]  /*00b0*/  UIADD3 UR5, UR7, -0x40, URZ ;  /* 0xffffffc007057890 */ /* 0x000fe2000fffe03f */
[----:B------:R-:W-:-:S02]  /*00c0*/  IMAD.MOV.U32 R48, RZ, RZ, RZ ;  /* 0x000000ffff307224 */ /* 0x000fc400078e00ff */
[----:B------:R-:W-:Y:S01]  /*00d0*/  LEA.HI R3, R3, R0, RZ, 0x6 ;  /* 0x0000000003037211 */ /* 0x000fe200078f30ff */
[----:B------:R-:W-:Y:S02]  /*00e0*/  IMAD.MOV.U32 R50, RZ, RZ, RZ ;  /* 0x000000ffff327224 */ /* 0x000fe400078e00ff */
[----:B------:R-:W-:Y:S01]  /*00f0*/  IMAD.MOV.U32 R44, RZ, RZ, RZ ;  /* 0x000000ffff2c7224 */ /* 0x000fe200078e00ff */
[----:B------:R-:W-:Y:S01]  /*0100*/  SHF.R.S32.HI R3, RZ, 0x6, R3 ;  /* 0x00000006ff037819 */ /* 0x000fe20000011403 */
[----:B------:R-:W-:Y:S02]  /*0110*/  IMAD.MOV.U32 R46, RZ, RZ, RZ ;  /* 0x000000ffff2e7224 */ /* 0x000fe400078e00ff */
[----:B------:R-:W-:Y:S02]  /*0120*/  IMAD.MOV.U32 R40, RZ, RZ, RZ ;  /* 0x000000ffff287224 */ /* 0x000fe400078e00ff */
[----:B------:R-:W-:Y:S02]  /*0130*/  IMAD.SHL.U32 R4, R3, 0x8, RZ ;  /* 0x0000000803047824 */ /* 0x000fe400078e00ff */
[----:B------:R-:W-:Y:S01]  /*0140*/  IMAD.MOV.U32 R42, RZ, RZ, RZ ;  /* 0x000000ffff2a7224 */ /* 0x000fe200078e00ff */
[----:B-1----:R-:W-:Y:S01]  /*0150*/  IABS R8, R5 ;  /* 0x0000000500087213 */ /* 0x002fe20000000000 */
[----:B------:R-:W-:Y:S01]  /*0160*/  IMAD.MOV.U32 R36, RZ, RZ, RZ ;  /* 0x000000ffff247224 */ /* 0x000fe200078e00ff */
[-C--:B------:R-:W-:Y:S01]  /*0170*/  IABS R7, R4.reuse ;  /* 0x0000000400077213 */ /* 0x080fe20000000000 */
[----:B------:R-:W-:Y:S01]  /*0180*/  IMAD.MOV.U32 R38, RZ, RZ, RZ ;  /* 0x000000ffff267224 */ /* 0x000fe200078e00ff */
[----:B------:R-:W-:Y:S01]  /*0190*/  IABS R10, R4 ;  /* 0x00000004000a7213 */ /* 0x000fe20000000000 */
[C---:B--2---:R-:W-:Y:S01]  /*01a0*/  IMAD.SHL.U32 R121, R124.reuse, 0x10, RZ ;  /* 0x000000107c797824 */ /* 0x044fe200078e00ff */
[----:B------:R-:W1:Y:S01]  /*01b0*/  I2F.RP R0, R7 ;  /* 0x0000000700007306 */ /* 0x000e620000209400 */
[--C-:B------:R-:W-:Y:S01]  /*01c0*/  SHF.R.U32.HI R125, RZ, 0x3, R124.reuse ;  /* 0x00000003ff7d7819 */ /* 0x100fe2000001167c */
[----:B------:R-:W-:Y:S01]  /*01d0*/  IMAD.MOV.U32 R32, RZ, RZ, RZ ;  /* 0x000000ffff207224 */ /* 0x000fe200078e00ff */
[----:B------:R-:W-:Y:S01]  /*01e0*/  LOP3.LUT R15, R124, 0x1f, RZ, 0xc0, !PT ;  /* 0x0000001f7c0f7812 */ /* 0x000fe200078ec0ff */
[----:B------:R-:W-:Y:S01]  /*01f0*/  IMAD.MOV.U32 R34, RZ, RZ, RZ ;  /* 0x000000ffff227224 */ /* 0x000fe200078e00ff */
[----:B------:R-:W-:Y:S01]  /*0200*/  LOP3.LUT R121, R121, 0x10, RZ, 0xc0, !PT ;  /* 0x0000001079797812 */ /* 0x000fe200078ec0ff */
[----:B------:R-:W-:Y:S01]  /*0210*/  IMAD.MOV.U32 R28, RZ, RZ, RZ ;  /* 0x000000ffff1c7224 */ /* 0x000fe200078e00ff */
[----:B------:R-:W-:Y:S01]  /*0220*/  SHF.R.U32.HI R16, RZ, 0x5, R124 ;  /* 0x00000005ff107819 */ /* 0x000fe2000001167c */
[----:B------:R-:W-:-:S02]  /*0230*/  IMAD.MOV.U32 R30, RZ, RZ, RZ ;  /* 0x000000ffff1e7224 */ /* 0x000fc400078e00ff */
[----:B------:R-:W-:Y:S02]  /*0240*/  IMAD.MOV.U32 R88, RZ, RZ, RZ ;  /* 0x000000ffff587224 */ /* 0x000fe400078e00ff */
[----:B------:R-:W-:Y:S02]  /*0250*/  IMAD.MOV.U32 R90, RZ, RZ, RZ ;  /* 0x000000ffff5a7224 */ /* 0x000fe400078e00ff */
[----:B------:R-:W-:Y:S01]  /*0260*/  IMAD.MOV.U32 R56, RZ, RZ, RZ ;  /* 0x000000ffff387224 */ /* 0x000fe200078e00ff */
[----:B-1----:R-:W1:Y:S01]  /*0270*/  MUFU.RCP R0, R0 ;  /* 0x0000000000007308 */ /* 0x002e620000001000 */
[----:B------:R-:W-:Y:S02]  /*0280*/  IMAD.MOV.U32 R58, RZ, RZ, RZ ;  /* 0x000000ffff3a7224 */ /* 0x000fe400078e00ff */
[----:B------:R-:W-:Y:S02]  /*0290*/  IMAD.MOV.U32 R84, RZ, RZ, RZ ;  /* 0x000000ffff547224 */ /* 0x000fe400078e00ff */
[----:B------:R-:W-:-:S02]  /*02a0*/  IMAD.MOV.U32 R86, RZ, RZ, RZ ;  /* 0x000000ffff567224 */ /* 0x000fc400078e00ff */
[----:B------:R-:W-:Y:S02]  /*02b0*/  IMAD.MOV.U32 R60, RZ, RZ, RZ ;  /* 0x000000ffff3c7224 */ /* 0x000fe400078e00ff */
[----:B------:R-:W-:Y:S02]  /*02c0*/  IMAD.MOV.U32 R62, RZ, RZ, RZ ;  /* 0x000000ffff3e7224 */ /* 0x000fe400078e00ff */
[----:B------:R-:W-:Y:S02]  /*02d0*/  IMAD.MOV.U32 R64, RZ, RZ, RZ ;  /* 0x000000ffff407224 */ /* 0x000fe400078e00ff */
[----:B------:R-:W-:Y:S02]  /*02e0*/  IMAD.MOV.U32 R66, RZ, RZ, RZ ;  /* 0x000000ffff427224 */ /* 0x000fe400078e00ff */
[----:B------:R-:W-:Y:S01]  /*02f0*/  IMAD.MOV.U32 R68, RZ, RZ, RZ ;  /* 0x000000ffff447224 */ /* 0x000fe200078e00ff */
[----:B-1----:R-:W-:Y:S01]  /*0300*/  IADD3 R2, R0, 0xffffffe, RZ ;  /* 0x0ffffffe00027810 */ /* 0x002fe20007ffe0ff */
[----:B------:R-:W-:-:S02]  /*0310*/  IMAD.MOV R0, RZ, RZ, -R10 ;  /* 0x000000ffff007224 */ /* 0x000fc400078e0a0a */
[----:B------:R-:W-:Y:S01]  /*0320*/  IMAD.MOV.U32 R70, RZ, RZ, RZ ;  /* 0x000000ffff467224 */ /* 0x000fe200078e00ff */
[----:B------:R1:W2:Y:S01]  /*0330*/  F2I.FTZ.U32.TRUNC.NTZ R3, R2 ;  /* 0x0000000200037305 */ /* 0x0002a2000021f000 */
[----:B------:R-:W-:Y:S02]  /*0340*/  IMAD.MOV.U32 R72, RZ, RZ, RZ ;  /* 0x000000ffff487224 */ /* 0x000fe400078e00ff */
[----:B------:R-:W-:Y:S02]  /*0350*/  IMAD.MOV.U32 R74, RZ, RZ, RZ ;  /* 0x000000ffff4a7224 */ /* 0x000fe400078e00ff */
[----:B------:R-:W-:Y:S02]  /*0360*/  IMAD.MOV.U32 R76, RZ, RZ, RZ ;  /* 0x000000ffff4c7224 */ /* 0x000fe400078e00ff */
[----:B------:R-:W-:Y:S02]  /*0370*/  IMAD.MOV.U32 R78, RZ, RZ, RZ ;  /* 0x000000ffff4e7224 */ /* 0x000fe400078e00ff */
[----:B-1----:R-:W-:-:S02]  /*0380*/  IMAD.MOV.U32 R2, RZ, RZ, RZ ;  /* 0x000000ffff027224 */ /* 0x002fc400078e00ff */
[----:B------:R-:W-:Y:S02]  /*0390*/  IMAD.MOV.U32 R80, RZ, RZ, RZ ;  /* 0x000000ffff507224 */ /* 0x000fe400078e00ff */
[----:B------:R-:W-:Y:S02]  /*03a0*/  IMAD.MOV.U32 R82, RZ, RZ, RZ ;  /* 0x000000ffff527224 */ /* 0x000fe400078e00ff */
[----:B--2---:R-:W-:-:S04]  /*03b0*/  IMAD.MOV R6, RZ, RZ, -R3 ;  /* 0x000000ffff067224 */ /* 0x004fc800078e0a03 */
[----:B------:R-:W-:Y:S02]  /*03c0*/  IMAD R9, R6, R7, RZ ;  /* 0x0000000706097224 */ /* 0x000fe400078e02ff */
[----:B------:R-:W-:Y:S02]  /*03d0*/  IMAD.MOV.U32 R6, RZ, RZ, R8 ;  /* 0x000000ffff067224 */ /* 0x000fe400078e0008 */
[----:B------:R-:W-:Y:S01]  /*03e0*/  IMAD.HI.U32 R3, R3, R9, R2 ;  /* 0x0000000903037227 */ /* 0x000fe200078e0002 */
[----:B------:R-:W-:-:S05]  /*03f0*/  IABS R9, c[0x0][0x178] ;  /* 0x00005e0000097a13 */ /* 0x000fca0000000000 */
[----:B------:R-:W-:-:S04]  /*0400*/  IMAD.HI.U32 R3, R3, R6, RZ ;  /* 0x0000000603037227 */ /* 0x000fc800078e00ff */
[----:B------:R-:W-:-:S05]  /*0410*/  IMAD R0, R3, R0, R6 ;  /* 0x0000000003007224 */ /* 0x000fca00078e0206 */
[----:B------:R-:W-:-:S13]  /*0420*/  ISETP.GT.U32.AND P1, PT, R7, R0, PT ;  /* 0x000000000700720c */ /* 0x000fda0003f24070 */
[----:B------:R-:W-:Y:S01]  /*0430*/  @!P1 IMAD.IADD R0, R0, 0x1, -R7 ;  /* 0x0000000100009824 */ /* 0x000fe200078e0a07 */
[----:B------:R-:W-:Y:S02]  /*0440*/  @!P1 IADD3 R3, R3, 0x1, RZ ;  /* 0x0000000103039810 */ /* 0x000fe40007ffe0ff */
[----:B------:R-:W-:Y:S02]  /*0450*/  ISETP.NE.AND P1, PT, R4, RZ, PT ;  /* 0x000000ff0400720c */ /* 0x000fe40003f25270 */
[----:B------:R-:W-:Y:S02]  /*0460*/  ISETP.GE.U32.AND P0, PT, R0, R7, PT ;  /* 0x000000070000720c */ /* 0x000fe40003f06070 */
[----:B------:R-:W-:-:S04]  /*0470*/  LOP3.LUT R0, R5, R4, RZ, 0x3c, !PT ;  /* 0x0000000405007212 */ /* 0x000fc800078e3cff */
[----:B------:R-:W-:Y:S01]  /*0480*/  ISETP.GE.AND P2, PT, R0, RZ, PT ;  /* 0x000000ff0000720c */ /* 0x000fe20003f46270 */
[----:B------:R-:W-:-:S05]  /*0490*/  IMAD.MOV.U32 R0, RZ, RZ, c[0x0][0x178] ;  /* 0x00005e00ff007624 */ /* 0x000fca00078e00ff */
[----:B------:R-:W-:Y:S02]  /*04a0*/  IADD3 R0, R0, 0x7f, RZ ;  /* 0x0000007f00007810 */ /* 0x000fe40007ffe0ff */
[----:B------:R-:W-:-:S05]  /*04b0*/  @P0 IADD3 R3, R3, 0x1, RZ ;  /* 0x0000000103030810 */ /* 0x000fca0007ffe0ff */
[----:B------:R-:W-:Y:S01]  /*04c0*/  IMAD.MOV.U32 R2, RZ, RZ, R3 ;  /* 0x000000ffff027224 */ /* 0x000fe200078e0003 */
[----:B------:R-:W-:-:S03]  /*04d0*/  SHF.R.S32.HI R3, RZ, 0x1f, R0 ;  /* 0x0000001fff037819 */ /* 0x000fc60000011400 */
[----:B------:R-:W-:Y:S01]  /*04e0*/  @!P2 IMAD.MOV R2, RZ, RZ, -R2 ;  /* 0x000000ffff02a224 */ /* 0x000fe200078e0a02 */
[----:B------:R-:W-:Y:S02]  /*04f0*/  @!P1 LOP3.LUT R2, RZ, R4, RZ, 0x33, !PT ;  /* 0x00000004ff029212 */ /* 0x000fe400078e33ff */
[----:B------:R-:W-:-:S03]  /*0500*/  LEA.HI R3, R3, R0, RZ, 0x7 ;  /* 0x0000000003037211 */ /* 0x000fc600078f38ff */
[----:B------:R-:W-:Y:S02]  /*0510*/  IMAD.SHL.U32 R6, R2, 0x8, RZ ;  /* 0x0000000802067824 */ /* 0x000fe400078e00ff */
[----:B------:R-:W-:-:S03]  /*0520*/  IMAD.MOV R2, RZ, RZ, -R2 ;  /* 0x000000ffff027224 */ /* 0x000fc600078e0a02 */
[----:B------:R-:W-:Y:S01]  /*0530*/  LEA.HI.SX32 R3, R3, -R6, 0x19 ;  /* 0x8000000603037211 */ /* 0x000fe200078fcaff */
[----:B------:R-:W-:Y:S02]  /*0540*/  IMAD R10, R4, R2, R5 ;  /* 0x00000002040a7224 */ /* 0x000fe400078e0205 */
[----:B------:R-:W-:Y:S01]  /*0550*/  IMAD.MOV.U32 R2, RZ, RZ, RZ ;  /* 0x000000ffff027224 */ /* 0x000fe200078e00ff */
[----:B------:R-:W-:Y:S02]  /*0560*/  IMNMX R11, R3, 0x8, PT ;  /* 0x00000008030b7817 */ /* 0x000fe40003800200 */
[----:B------:R-:W-:Y:S02]  /*0570*/  IABS R4, R10 ;  /* 0x0000000a00047213 */ /* 0x000fe40000000000 */
[----:B------:R-:W-:-:S04]  /*0580*/  IABS R7, R11 ;  /* 0x0000000b00077213 */ /* 0x000fc80000000000 */
[----:B------:R-:W1:Y:S08]  /*0590*/  I2F.RP R0, R7 ;  /* 0x0000000700007306 */ /* 0x000e700000209400 */
[----:B-1----:R-:W1:Y:S02]  /*05a0*/  MUFU.RCP R0, R0 ;  /* 0x0000000000007308 */ /* 0x002e640000001000 */
[----:B-1----:R-:W-:-:S06]  /*05b0*/  IADD3 R3, R0, 0xffffffe, RZ ;  /* 0x0ffffffe00037810 */ /* 0x002fcc0007ffe0ff */
[----:B------:R-:W1:Y:S02]  /*05c0*/  F2I.FTZ.U32.TRUNC.NTZ R3, R3 ;  /* 0x0000000300037305 */ /* 0x000e64000021f000 */
[----:B-1----:R-:W-:-:S04]  /*05d0*/  IMAD.MOV R8, RZ, RZ, -R3 ;  /* 0x000000ffff087224 */ /* 0x002fc800078e0a03 */
[----:B------:R-:W-:Y:S01]  /*05e0*/  IMAD R5, R8, R7, RZ ;  /* 0x0000000708057224 */ /* 0x000fe200078e02ff */
[----:B------:R-:W-:-:S03]  /*05f0*/  IABS R8, R11 ;  /* 0x0000000b00087213 */ /* 0x000fc60000000000 */
[----:B------:R-:W-:-:S04]  /*0600*/  IMAD.HI.U32 R2, R3, R5, R2 ;  /* 0x0000000503027227 */ /* 0x000fc800078e0002 */
[----:B------:R-:W-:Y:S02]  /*0610*/  IMAD.MOV.U32 R3, RZ, RZ, R4 ;  /* 0x000000ffff037224 */ /* 0x000fe400078e0004 */
[----:B------:R-:W-:Y:S01]  /*0620*/  IMAD.MOV R0, RZ, RZ, -R8 ;  /* 0x000000ffff007224 */ /* 0x000fe200078e0a08 */
[----:B------:R-:W1:Y:S01]  /*0630*/  I2F.RP R4, R9 ;  /* 0x0000000900047306 */ /* 0x000e620000209400 */
[----:B------:R-:W-:Y:S01]  /*0640*/  IMAD.HI.U32 R2, R2, R3, RZ ;  /* 0x0000000302027227 */ /* 0x000fe200078e00ff */
[----:B------:R-:W-:-:S03]  /*0650*/  IABS R8, c[0x0][0x17c] ;  /* 0x00005f0000087a13 */ /* 0x000fc60000000000 */
[----:B------:R-:W-:-:S03]  /*0660*/  IMAD R0, R2, R0, R3 ;  /* 0x0000000002007224 */ /* 0x000fc600078e0203 */
[----:B------:R-:W2:Y:S02]  /*0670*/  I2F.RP R5, R8 ;  /* 0x0000000800057306 */ /* 0x000ea40000209400 */
[----:B------:R-:W-:-:S06]  /*0680*/  ISETP.GT.U32.AND P1, PT, R7, R0, PT ;  /* 0x000000000700720c */ /* 0x000fcc0003f24070 */
[----:B-1----:R-:W1:Y:S07]  /*0690*/  MUFU.RCP R4, R4 ;  /* 0x0000000400047308 */ /* 0x002e6e0000001000 */
[----:B------:R-:W-:Y:S01]  /*06a0*/  @!P1 IMAD.IADD R0, R0, 0x1, -R7 ;  /* 0x0000000100009824 */ /* 0x000fe200078e0a07 */
[----:B--2---:R-:W2:Y:S01]  /*06b0*/  MUFU.RCP R5, R5 ;  /* 0x0000000500057308 */ /* 0x004ea20000001000 */
[----:B------:R-:W-:Y:S02]  /*06c0*/  @!P1 IADD3 R2, R2, 0x1, RZ ;  /* 0x0000000102029810 */ /* 0x000fe40007ffe0ff */
[----:B------:R-:W-:-:S02]  /*06d0*/  ISETP.NE.AND P1, PT, R11, RZ, PT ;  /* 0x000000ff0b00720c */ /* 0x000fc40003f25270 */
[----:B------:R-:W-:Y:S02]  /*06e0*/  ISETP.GE.U32.AND P0, PT, R0, R7, PT ;  /* 0x000000070000720c */ /* 0x000fe40003f06070 */
[----:B------:R-:W-:Y:S02]  /*06f0*/  LOP3.LUT R0, R10, R11, RZ, 0x3c, !PT ;  /* 0x0000000b0a007212 */ /* 0x000fe400078e3cff */
[----:B-1----:R-:W-:Y:S02]  /*0700*/  IADD3 R3, R4, 0xffffffe, RZ ;  /* 0x0ffffffe04037810 */ /* 0x002fe40007ffe0ff */
[----:B------:R-:W-:-:S04]  /*0710*/  ISETP.GE.AND P2, PT, R0, RZ, PT ;  /* 0x000000ff0000720c */ /* 0x000fc80003f46270 */
[----:B------:R-:W1:Y:S01]  /*0720*/  F2I.FTZ.U32.TRUNC.NTZ R3, R3 ;  /* 0x0000000300037305 */ /* 0x000e62000021f000 */
[----:B--2---:R-:W-:Y:S02]  /*0730*/  IADD3 R4, R5, 0xffffffe, RZ ;  /* 0x0ffffffe05047810 */ /* 0x004fe40007ffe0ff */
[----:B------:R-:W-:-:S05]  /*0740*/  @P0 IADD3 R2, R2, 0x1, RZ ;  /* 0x0000000102020810 */ /* 0x000fca0007ffe0ff */
[----:B------:R-:W-:Y:S01]  /*0750*/  IMAD.MOV.U32 R122, RZ, RZ, R2 ;  /* 0x000000ffff7a7224 */ /* 0x000fe200078e0002 */
[----:B------:R-:W2:Y:S03]  /*0760*/  F2I.FTZ.U32.TRUNC.NTZ R5, R4 ;  /* 0x0000000400057305 */ /* 0x000ea6000021f000 */
[----:B------:R-:W-:Y:S01]  /*0770*/  @!P2 IMAD.MOV R122, RZ, RZ, -R122 ;  /* 0x000000ffff7aa224 */ /* 0x000fe200078e0a7a */
[----:B------:R-:W-:Y:S01]  /*0780*/  @!P1 LOP3.LUT R122, RZ, R11, RZ, 0x33, !PT ;  /* 0x0000000bff7a9212 */ /* 0x000fe200078e33ff */
[----:B-1----:R-:W-:-:S04]  /*0790*/  IMAD.MOV R2, RZ, RZ, -R3 ;  /* 0x000000ffff027224 */ /* 0x002fc800078e0a03 */
[----:B------:R-:W-:Y:S02]  /*07a0*/  IMAD.MOV R0, RZ, RZ, -R122 ;  /* 0x000000ffff007224 */ /* 0x000fe400078e0a7a */
[----:B------:R-:W-:Y:S02]  /*07b0*/  IMAD R7, R2, R9, RZ ;  /* 0x0000000902077224 */ /* 0x000fe400078e02ff */
[----:B------:R-:W-:Y:S01]  /*07c0*/  IMAD R0, R11, R0, R10 ;  /* 0x000000000b007224 */ /* 0x000fe200078e020a */
[----:B------:R-:W-:Y:S01]  /*07d0*/  SHF.R.U32.HI R10, RZ, 0x1, R124 ;  /* 0x00000001ff0a7819 */ /* 0x000fe2000001167c */
[----:B------:R-:W-:Y:S02]  /*07e0*/  IMAD.MOV.U32 R2, RZ, RZ, RZ ;  /* 0x000000ffff027224 */ /* 0x000fe400078e00ff */
[----:B------:R-:W-:Y:S02]  /*07f0*/  IMAD.SHL.U32 R122, R122, 0x40, RZ ;  /* 0x000000407a7a7824 */ /* 0x000fe400078e00ff */
[----:B------:R-:W-:Y:S01]  /*0800*/  IMAD.HI.U32 R2, R3, R7, R2 ;  /* 0x0000000703027227 */ /* 0x000fe200078e0002 */
[----:B------:R-:W-:-:S03]  /*0810*/  SGXT.U32 R3, R10, 0x6 ;  /* 0x000000060a03781a */ /* 0x000fc60000000000 */
[--C-:B--2---:R-:W-:Y:S01]  /*0820*/  IMAD.MOV R7, RZ, RZ, -R5.reuse ;  /* 0x000000ffff077224 */ /* 0x104fe200078e0a05 */
[----:B------:R-:W-:Y:S01]  /*0830*/  LOP3.LUT R12, R122, R3, RZ, 0xfc, !PT ;  /* 0x000000037a0c7212 */ /* 0x000fe200078efcff */
[----:B------:R-:W-:Y:S01]  /*0840*/  IMAD.IADD R0, R6, 0x1, R0 ;  /* 0x0000000106007824 */ /* 0x000fe200078e0200 */
[----:B------:R-:W-:Y:S01]  /*0850*/  LOP3.LUT R110, R3, 0x40, RZ, 0xfc, !PT ;  /* 0x00000040036e7812 */ /* 0x000fe200078efcff */
[----:B------:R-:W-:Y:S01]  /*0860*/  IMAD.MOV.U32 R4, RZ, RZ, RZ ;  /* 0x000000ffff047224 */ /* 0x000fe200078e00ff */
[----:B------:R-:W-:Y:S01]  /*0870*/  IABS R10, R12 ;  /* 0x0000000c000a7213 */ /* 0x000fe20000000000 */
[----:B------:R-:W-:Y:S02]  /*0880*/  IMAD R7, R7, R8, RZ ;  /* 0x0000000807077224 */ /* 0x000fe400078e02ff */
[----:B------:R-:W-:Y:S02]  /*0890*/  IMAD.SHL.U32 R120, R0, 0x80, RZ ;  /* 0x0000008000787824 */ /* 0x000fe400078e00ff */
[----:B------:R-:W-:-:S03]  /*08a0*/  IMAD.HI.U32 R4, R5, R7, R4 ;  /* 0x0000000705047227 */ /* 0x000fc600078e0004 */
[C---:B------:R-:W-:Y:S01]  /*08b0*/  LOP3.LUT R13, R120.reuse, 0x40, R3, 0xfe, !PT ;  /* 0x00000040780d7812 */ /* 0x040fe200078efe03 */
[----:B------:R-:W-:Y:S01]  /*08c0*/  IMAD.MOV.U32 R5, RZ, RZ, R10 ;  /* 0x000000ffff057224 */ /* 0x000fe200078e000a */
[----:B------:R-:W-:Y:S02]  /*08d0*/  LOP3.LUT R11, R120, R3, RZ, 0xfc, !PT ;  /* 0x00000003780b7212 */ /* 0x000fe400078efcff */
[----:B------:R-:W-:Y:S01]  /*08e0*/  IABS R0, R13 ;  /* 0x0000000d00007213 */ /* 0x000fe20000000000 */
[----:B------:R-:W-:Y:S01]  /*08f0*/  IMAD.HI.U32 R4, R4, R5, RZ ;  /* 0x0000000504047227 */ /* 0x000fe200078e00ff */
[----:B------:R-:W-:Y:S02]  /*0900*/  IABS R6, R11 ;  /* 0x0000000b00067213 */ /* 0x000fe40000000000 */
[----:B------:R-:W-:Y:S01]  /*0910*/  ISETP.GE.AND P3, PT, R11, RZ, PT ;  /* 0x000000ff0b00720c */ /* 0x000fe20003f66270 */
[----:B------:R-:W-:Y:S01]  /*0920*/  IMAD.MOV R10, RZ, RZ, -R4 ;  /* 0x000000ffff0a7224 */ /* 0x000fe200078e0a04 */
[----:B------:R-:W-:Y:S01]  /*0930*/  ISETP.GE.AND P4, PT, R13, RZ, PT ;  /* 0x000000ff0d00720c */ /* 0x000fe20003f86270 */
[----:B------:R-:W-:-:S02]  /*0940*/  IMAD.MOV.U32 R7, RZ, RZ, R0 ;  /* 0x000000ffff077224 */ /* 0x000fc400078e0000 */
[----:B------:R-:W-:Y:S02]  /*0950*/  IMAD R5, R8, R10, R5 ;  /* 0x0000000a08057224 */ /* 0x000fe400078e0205 */
[----:B------:R-:W-:-:S03]  /*0960*/  IMAD.HI.U32 R0, R2, R6, RZ ;  /* 0x0000000602007227 */ /* 0x000fc600078e00ff */
[----:B------:R-:W-:Y:S01]  /*0970*/  ISETP.GT.U32.AND P2, PT, R8, R5, PT ;  /* 0x000000050800720c */ /* 0x000fe20003f44070 */
[----:B------:R-:W-:-:S04]  /*0980*/  IMAD.HI.U32 R2, R2, R7, RZ ;  /* 0x0000000702027227 */ /* 0x000fc800078e00ff */
[----:B------:R-:W-:Y:S02]  /*0990*/  IMAD.MOV R0, RZ, RZ, -R0 ;  /* 0x000000ffff007224 */ /* 0x000fe400078e0a00 */
[----:B------:R-:W-:Y:S02]  /*09a0*/  IMAD.MOV R4, RZ, RZ, -R2 ;  /* 0x000000ffff047224 */ /* 0x000fe400078e0a02 */
[----:B------:R-:W-:Y:S01]  /*09b0*/  IMAD R2, R9, R0, R6 ;  /* 0x0000000009027224 */ /* 0x000fe200078e0206 */
[----:B------:R-:W-:Y:S01]  /*09c0*/  LOP3.LUT R0, R125, R124, RZ, 0x3c, !PT ;  /* 0x0000007c7d007212 */ /* 0x000fe200078e3cff */
[----:B------:R-:W-:Y:S02]  /*09d0*/  IMAD R4, R9, R4, R7 ;  /* 0x0000000409047224 */ /* 0x000fe400078e0207 */
[----:B------:R-:W-:Y:S01]  /*09e0*/  @!P2 IMAD.IADD R5, R5, 0x1, -R8 ;  /* 0x000000010505a824 */ /* 0x000fe200078e0a08 */
[C---:B------:R-:W-:Y:S01]  /*09f0*/  ISETP.GT.U32.AND P0, PT, R9.reuse, R2, PT ;  /* 0x000000020900720c */ /* 0x040fe20003f04070 */
[----:B------:R-:W-:Y:S01]  /*0a00*/  IMAD.SHL.U32 R0, R0, 0x10, RZ ;  /* 0x0000001000007824 */ /* 0x000fe200078e00ff */
[----:B------:R-:W-:-:S02]  /*0a10*/  ISETP.GT.U32.AND P1, PT, R9, R4, PT ;  /* 0x000000040900720c */ /* 0x000fc40003f24070 */
[----:B------:R-:W-:Y:S02]  /*0a20*/  ISETP.GT.U32.AND P5, PT, R8, R5, PT ;  /* 0x000000050800720c */ /* 0x000fe40003fa4070 */
[----:B------:R-:W-:-:S05]  /*0a30*/  LOP3.LUT R6, R0, 0x10, RZ, 0xc0, !PT ;  /* 0x0000001000067812 */ /* 0x000fca00078ec0ff */
[----:B------:R-:W-:Y:S01]  /*0a40*/  IMAD R0, R3, 0x20, R6 ;  /* 0x0000002003007824 */ /* 0x000fe200078e0206 */
[----:B------:R-:W-:Y:S01]  /*0a50*/  LOP3.LUT R3, RZ, c[0x0][0x178], RZ, 0x33, !PT ;  /* 0x00005e00ff037a12 */ /* 0x000fe200078e33ff */
[--C-:B------:R-:W-:Y:S02]  /*0a60*/  @!P0 IMAD.IADD R2, R2, 0x1, -R9.reuse ;  /* 0x0000000102028824 */ /* 0x100fe400078e0a09 */
[----:B------:R-:W-:Y:S01]  /*0a70*/  @!P1 IMAD.IADD R4, R4, 0x1, -R9 ;  /* 0x0000000104049824 */ /* 0x000fe200078e0a09 */
[----:B------:R-:W-:Y:S01]  /*0a80*/  ISETP.GE.AND P1, PT, R12, RZ, PT ;  /* 0x000000ff0c00720c */ /* 0x000fe20003f26270 */
[----:B------:R-:W-:Y:S01]  /*0a90*/  @!P5 IMAD.IADD R5, R5, 0x1, -R8 ;  /* 0x000000010505d824 */ /* 0x000fe200078e0a08 */
[C---:B------:R-:W-:Y:S01]  /*0aa0*/  ISETP.GT.U32.AND P0, PT, R9.reuse, R2, PT ;  /* 0x000000020900720c */ /* 0x040fe20003f04070 */
[----:B------:R-:W-:Y:S01]  /*0ab0*/  IMAD.MOV.U32 R8, RZ, RZ, 0x1f ;  /* 0x0000001fff087424 */ /* 0x000fe200078e00ff */
[----:B------:R-:W-:Y:S01]  /*0ac0*/  ISETP.GT.U32.AND P2, PT, R9, R4, PT ;  /* 0x000000040900720c */ /* 0x000fe20003f44070 */
[----:B------:R-:W-:Y:S01]  /*0ad0*/  IMAD R110, R110, 0x20, R6 ;  /* 0x000000206e6e7824 */ /* 0x000fe200078e0206 */
[----:B------:R-:W-:-:S02]  /*0ae0*/  ISETP.NE.AND P5, PT, RZ, c[0x0][0x17c], PT ;  /* 0x00005f00ff007a0c */ /* 0x000fc40003fa5270 */
[----:B------:R-:W-:-:S04]  /*0af0*/  IADD3 R8, R8, c[0x0][0x180], RZ ;  /* 0x0000600008087a10 */ /* 0x000fc80007ffe0ff */
[----:B------:R-:W-:Y:S01]  /*0b00*/  ISETP.GT.AND P6, PT, R8, 0x1f, PT ;  /* 0x0000001f0800780c */ /* 0x000fe20003fc4270 */
[----:B------:R-:W-:Y:S01]  /*0b10*/  @!P1 IMAD.MOV R5, RZ, RZ, -R5 ;  /* 0x000000ffff059224 */ /* 0x000fe200078e0a05 */
[C---:B------:R-:W-:Y:S01]  /*0b20*/  ISETP.GE.AND P1, PT, R121.reuse, UR4, PT ;  /* 0x0000000479007c0c */ /* 0x040fe2000bf26270 */
[--C-:B------:R-:W-:Y:S01]  /*0b30*/  @!P0 IMAD.IADD R2, R2, 0x1, -R9.reuse ;  /* 0x0000000102028824 */ /* 0x100fe200078e0a09 */
[----:B------:R-:W-:Y:S01]  /*0b40*/  ISETP.NE.AND P0, PT, RZ, c[0x0][0x178], PT ;  /* 0x00005e00ff007a0c */ /* 0x000fe20003f05270 */
[----:B------:R-:W-:Y:S01]  /*0b50*/  @!P2 IMAD.IADD R4, R4, 0x1, -R9 ;  /* 0x000000010404a824 */ /* 0x000fe200078e0a09 */
[----:B------:R-:W-:Y:S01]  /*0b60*/  ISETP.GE.AND P2, PT, R121, c[0x0][0x180], PT ;  /* 0x0000600079007a0c */ /* 0x000fe20003f46270 */
[----:B------:R-:W-:Y:S01]  /*0b70*/  @!P3 IMAD.MOV R2, RZ, RZ, -R2 ;  /* 0x000000ffff02b224 */ /* 0x000fe200078e0a02 */
[----:B------:R-:W-:Y:S01]  /*0b80*/  @!P5 LOP3.LUT R5, RZ, c[0x0][0x17c], RZ, 0x33, !PT ;  /* 0x00005f00ff05da12 */ /* 0x000fe200078e33ff */
[----:B------:R-:W-:Y:S01]  /*0b90*/  @!P4 IMAD.MOV R4, RZ, RZ, -R4 ;  /* 0x000000ffff04c224 */ /* 0x000fe200078e0a04 */
[----:B------:R-:W-:-:S02]  /*0ba0*/  SEL R6, RZ, 0x10, !P6 ;  /* 0x00000010ff067807 */ /* 0x000fc40007000000 */
[----:B------:R-:W-:Y:S01]  /*0bb0*/  SEL R10, R3, R2, !P0 ;  /* 0x00000002030a7207 */ /* 0x000fe20004000000 */
[--C-:B------:R-:W-:Y:S01]  /*0bc0*/  IMAD R2, R5, c[0x0][0x188], R121.reuse ;  /* 0x0000620005027a24 */ /* 0x100fe200078e0279 */
[----:B------:R-:W-:Y:S02]  /*0bd0*/  SEL R6, R6, RZ, !P2 ;  /* 0x000000ff06067207 */ /* 0x000fe40005000000 */
[----:B------:R-:W-:Y:S01]  /*0be0*/  SEL R12, R3, R4, !P0 ;  /* 0x00000004030c7207 */ /* 0x000fe20004000000 */
[--C-:B------:R-:W-:Y:S01]  /*0bf0*/  IMAD R3, R10, c[0x0][0x184], R121.reuse ;  /* 0x000061000a037a24 */ /* 0x100fe200078e0279 */
[----:B------:R-:W-:Y:S02]  /*0c00*/  ISETP.NE.U32.AND P3, PT, R6, RZ, PT ;  /* 0x000000ff0600720c */ /* 0x000fe40003f65070 */
[----:B------:R-:W-:Y:S01]  /*0c10*/  IADD3 R6, P5, R2, c[0x0][0x168], RZ ;  /* 0x00005a0002067a10 */ /* 0x000fe20007fbe0ff */
[----:B------:R-:W-:Y:S01]  /*0c20*/  IMAD R5, R12, c[0x0][0x184], R121 ;  /* 0x000061000c057a24 */ /* 0x000fe200078e0279 */
[----:B------:R-:W-:-:S02]  /*0c30*/  ISETP.GT.AND P6, PT, R8, 0x3f, PT ;  /* 0x0000003f0800780c */ /* 0x000fc40003fc4270 */
[----:B------:R-:W-:Y:S02]  /*0c40*/  SEL R4, RZ, 0x10, P1 ;  /* 0x00000010ff047807 */ /* 0x000fe40000800000 */
[----:B------:R-:W-:Y:S02]  /*0c50*/  LEA.HI.X.SX32 R7, R2, c[0x0][0x16c], 0x1, P5 ;  /* 0x00005b0002077a11 */ /* 0x000fe400028f0eff */
[----:B------:R-:W-:Y:S02]  /*0c60*/  IADD3 R2, P5, R3, c[0x0][0x160], RZ ;  /* 0x0000580003027a10 */ /* 0x000fe40007fbe0ff */
[----:B------:R-:W-:Y:S02]  /*0c70*/  SEL R9, R4, RZ, P6 ;  /* 0x000000ff04097207 */ /* 0x000fe40003000000 */
[----:B------:R-:W-:Y:S02]  /*0c80*/  IADD3 R4, P6, R5, c[0x0][0x160], RZ ;  /* 0x0000580005047a10 */ /* 0x000fe40007fde0ff */
[----:B------:R-:W-:-:S02]  /*0c90*/  LEA.HI.X.SX32 R3, R3, c[0x0][0x164], 0x1, P5 ;  /* 0x0000590003037a11 */ /* 0x000fc400028f0eff */
[----:B------:R-:W-:Y:S02]  /*0ca0*/  LEA.HI.X.SX32 R5, R5, c[0x0][0x164], 0x1, P6 ;  /* 0x0000590005057a11 */ /* 0x000fe400030f0eff */
[----:B------:R-:W-:Y:S01]  /*0cb0*/  ISETP.GE.AND P0, PT, R121, UR5, PT ;  /* 0x0000000579007c0c */ /* 0x000fe2000bf06270 */
[----:B------:R1:W-:Y:S01]  /*0cc0*/  LDGSTS.E.BYPASS.128 [R0], [R2.64], P3 ;  /* 0x0000000002007fae */ /* 0x0003e20009901c4a */
[----:B------:R-:W-:Y:S02]  /*0cd0*/  ISETP.GT.AND P4, PT, R8, 0x5f, PT ;  /* 0x0000005f0800780c */ /* 0x000fe40003f84270 */
[----:B------:R-:W-:Y:S01]  /*0ce0*/  SEL R10, RZ, 0x10, P0 ;  /* 0x00000010ff0a7807 */ /* 0x000fe20000000000 */
[----:B------:R1:W-:Y:S03]  /*0cf0*/  LDGSTS.E.BYPASS.128 [R110], [R4.64], P3 ;  /* 0x00000000046e7fae */ /* 0x0003e60009901c4a */
[----:B------:R-:W-:Y:S01]  /*0d00*/  SEL R10, R10, RZ, P4 ;  /* 0x000000ff0a0a7207 */ /* 0x000fe20002000000 */
[----:B------:R-:W0:Y:S01]  /*0d10*/  LDGDEPBAR ;  /* 0x00000000000079af */ /* 0x000e220000000000 */
[----:B------:R-:W-:-:S02]  /*0d20*/  ISETP.NE.U32.AND P4, PT, R9, RZ, PT ;  /* 0x000000ff0900720c */ /* 0x000fc40003f85070 */
[----:B------:R-:W-:Y:S01]  /*0d30*/  ISETP.NE.U32.AND P5, PT, R10, RZ, PT ;  /* 0x000000ff0a00720c */ /* 0x000fe20003fa5070 */
[----:B------:R1:W-:Y:S01]  /*0d40*/  LDGSTS.E.BYPASS.128 [R0+0x3000], [R6.64], P3 ;  /* 0x0300000006007fae */ /* 0x0003e20009901c4a */
[----:B------:R-:W-:-:S03]  /*0d50*/  ISETP.GE.AND P3, PT, R8, 0x20, PT ;  /* 0x000000200800780c */ /* 0x000fc60003f66270 */
[----:B------:R-:W0:Y:S04]  /*0d60*/  LDGDEPBAR ;  /* 0x00000000000079af */ /* 0x000e280000000000 */
[----:B------:R-:W-:Y:S06]  /*0d70*/  BAR.SYNC.DEFER_BLOCKING 0x0 ;  /* 0x0000000000007b1d */ /* 0x000fec0000010000 */
[----:B------:R-:W-:Y:S01]  /*0d80*/  @!PT LDS RZ, [RZ] ;  /* 0x00000000fffff984 */ /* 0x000fe20000000800 */
[----:B------:R-:W-:Y:S01]  /*0d90*/  @!PT LDS RZ, [RZ] ;  /* 0x00000000fffff984 */ /* 0x000fe20000000800 */
[----:B------:R-:W-:Y:S01]  /*0da0*/  @!PT LDS RZ, [RZ] ;  /* 0x00000000fffff984 */ /* 0x000fe20000000800 */
[----:B------:R1:W-:Y:S04]  /*0db0*/  LDGSTS.E.BYPASS.128 [R0+0x1000], [R2.64+0x20], P4 ;  /* 0x0100002002007fae */ /* 0x0003e8000a101c4a */
[----:B------:R1:W-:Y:S04]  /*0dc0*/  LDGSTS.E.BYPASS.128 [R110+0x1000], [R4.64+0x20], P4 ;  /* 0x01000020046e7fae */ /* 0x0003e8000a101c4a */
[----:B------:R-:W0:Y:S04]  /*0dd0*/  LDGDEPBAR ;  /* 0x00000000000079af */ /* 0x000e280000000000 */
[----:B------:R1:W-:Y:S04]  /*0de0*/  LDGSTS.E.BYPASS.128 [R0+0x3800], [R6.64+0x20], P4 ;  /* 0x0380002006007fae */ /* 0x0003e8000a101c4a */
        /* <DEDUP_REMOVED lines=9> */
[----:B------:R-:W0:Y:S01]  /*0e80*/  LDGDEPBAR ;  /* 0x00000000000079af */ /* 0x000e220000000000 */
[----:B------:R-:W-:-:S04]  /*0e90*/  DEPBAR.LE SB0, 0x4 ;  /* 0x000081000000791a */ /* 0x000fc80000000000 */
[----:B------:R-:W-:Y:S06]  /*0ea0*/  BAR.SYNC.DEFER_BLOCKING 0x0 ;  /* 0x0000000000007b1d */ /* 0x000fec0000010000 */
[----:B------:R-:W-:Y:S05]  /*0eb0*/  @!P3 BRA `(.L_x_0) ;  /* 0x000018600000b947 */ /* 0x000fea0003800000 */
[----:B-1----:R-:W-:Y:S01]  /*0ec0*/  IMAD.SHL.U32 R9, R16, 0x2, RZ ;  /* 0x0000000210097824 */ /* 0x002fe200078e00ff */
[----:B------:R-:W-:Y:S01]  /*0ed0*/  SHF.R.U32.HI R11, RZ, 0x2, R124 ;  /* 0x00000002ff0b7819 */ /* 0x000fe2000001167c */
[----:B------:R-:W-:Y:S01]  /*0ee0*/  IMAD.SHL.U32 R109, R124, 0x20, RZ ;  /* 0x000000207c6d7824 */ /* 0x000fe200078e00ff */
[----:B------:R-:W-:Y:S01]  /*0ef0*/  F2FP.PACK_AB.RZ R14, RZ, RZ ;  /* 0x000000ffff0e723e */ /* 0x000fe200000180ff */
[----:B------:R-:W-:Y:S01]  /*0f00*/  IMAD.MOV.U32 R117, RZ, RZ, 0x2 ;  /* 0x00000002ff757424 */ /* 0x000fe200078e00ff */
[----:B------:R-:W-:Y:S01]  /*0f10*/  SHF.R.U32.HI R10, RZ, 0x4, R15 ;  /* 0x00000004ff0a7819 */ /* 0x000fe2000001160f */
[----:B------:R-:W-:Y:S01]  /*0f20*/  CS2R R52, SRZ ;  /* 0x0000000000347805 */ /* 0x000fe2000001ff00 */
[----:B------:R-:W-:Y:S01]  /*0f30*/  LOP3.LUT R12, R9, 0x6, RZ, 0xc0, !PT ;  /* 0x00000006090c7812 */ /* 0x000fe200078ec0ff */
[----:B------:R-:W-:Y:S01]  /*0f40*/  CS2R R54, SRZ ;  /* 0x0000000000367805 */ /* 0x000fe2000001ff00 */
[----:B------:R-:W-:Y:S01]  /*0f50*/  SGXT.U32 R11, R11, 0x1 ;  /* 0x000000010b0b781a */ /* 0x000fe20000000000 */
[----:B------:R-:W-:Y:S01]  /*0f60*/  CS2R R48, SRZ ;  /* 0x0000000000307805 */ /* 0x000fe2000001ff00 */
[----:B------:R-:W-:Y:S01]  /*0f70*/  SHF.R.S32.HI R9, RZ, 0x1f, R8 ;  /* 0x0000001fff097819 */ /* 0x000fe20000011408 */
[----:B------:R-:W-:Y:S01]  /*0f80*/  CS2R R50, SRZ ;  /* 0x0000000000327805 */ /* 0x000fe2000001ff00 */
[----:B------:R-:W-:Y:S01]  /*0f90*/  PRMT R14, R14, 0x5410, R14 ;  /* 0x000054100e0e7816 */ /* 0x000fe2000000000e */
[----:B------:R-:W-:Y:S01]  /*0fa0*/  CS2R R44, SRZ ;  /* 0x00000000002c7805 */ /* 0x000fe2000001ff00 */
[--C-:B------:R-:W-:Y:S01]  /*0fb0*/  LOP3.LUT R12, R12, 0x1, R125.reuse, 0xf8, !PT ;  /* 0x000000010c0c7812 */ /* 0x100fe200078ef87d */
[----:B------:R-:W-:Y:S01]  /*0fc0*/  CS2R R46, SRZ ;  /* 0x00000000002e7805 */ /* 0x000fe2000001ff00 */
[C---:B------:R-:W-:Y:S01]  /*0fd0*/  LOP3.LUT R13, R10.reuse, R11, RZ, 0x3c, !PT ;  /* 0x0000000b0a0d7212 */ /* 0x040fe200078e3cff */
[----:B------:R-:W-:Y:S01]  /*0fe0*/  IMAD.SHL.U32 R10, R10, 0x100, RZ ;  /* 0x000001000a0a7824 */ /* 0x000fe200078e00ff */
[----:B------:R-:W-:Y:S01]  /*0ff0*/  LOP3.LUT R11, R11, 0x1, R125, 0x78, !PT ;  /* 0x000000010b0b7812 */ /* 0x000fe200078e787d */
[----:B------:R-:W-:Y:S01]  /*1000*/  IMAD.SHL.U32 R12, R12, 0x100, RZ ;  /* 0x000001000c0c7824 */ /* 0x000fe200078e00ff */
[----:B------:R-:W-:Y:S01]  /*1010*/  LEA.HI R9, R9, R8, RZ, 0x5 ;  /* 0x0000000809097211 */ /* 0x000fe200078f28ff */
[----:B------:R-:W-:Y:S01]  /*1020*/  IMAD.SHL.U32 R13, R13, 0x10, RZ ;  /* 0x000000100d0d7824 */ /* 0x000fe200078e00ff */
[----:B------:R-:W-:Y:S01]  /*1030*/  LOP3.LUT R14, R14, 0xfffefffe, RZ, 0xc0, !PT ;  /* 0xfffefffe0e0e7812 */ /* 0x000fe200078ec0ff */
[----:B------:R-:W-:Y:S01]  /*1040*/  IMAD.SHL.U32 R11, R11, 0x10, RZ ;  /* 0x000000100b0b7824 */ /* 0x000fe200078e00ff */
[----:B------:R-:W-:Y:S01]  /*1050*/  LOP3.LUT R109, R109, 0xe0, RZ, 0xe2, !PT ;  /* 0x000000e06d6d7812 */ /* 0x000fe200078ee2ff */
[----:B------:R-:W-:Y:S01]  /*1060*/  CS2R R40, SRZ ;  /* 0x0000000000287805 */ /* 0x000fe2000001ff00 */
[----:B------:R-:W-:Y:S01]  /*1070*/  IADD3 R112, P3, R6, 0x60, RZ ;  /* 0x0000006006707810 */ /* 0x000fe20007f7e0ff */
[----:B------:R-:W-:Y:S01]  /*1080*/  CS2R R42, SRZ ;  /* 0x00000000002a7805 */ /* 0x000fe2000001ff00 */
[----:B------:R-:W-:Y:S01]  /*1090*/  IADD3 R114, P4, R4, 0x60, RZ ;  /* 0x0000006004727810 */ /* 0x000fe20007f9e0ff */
[----:B------:R-:W-:Y:S01]  /*10a0*/  CS2R R36, SRZ ;  /* 0x0000000000247805 */ /* 0x000fe2000001ff00 */
[----:B------:R-:W-:Y:S01]  /*10b0*/  IADD3 R116, P5, R2, 0x60, RZ ;  /* 0x0000006002747810 */ /* 0x000fe20007fbe0ff */
[----:B------:R-:W-:Y:S01]  /*10c0*/  CS2R R38, SRZ ;  /* 0x0000000000267805 */ /* 0x000fe2000001ff00 */
[----:B------:R-:W-:Y:S01]  /*10d0*/  SHF.R.S32.HI R119, RZ, 0x5, R9 ;  /* 0x00000005ff777819 */ /* 0x000fe20000011409 */
[----:B------:R-:W-:Y:S01]  /*10e0*/  CS2R R32, SRZ ;  /* 0x0000000000207805 */ /* 0x000fe2000001ff00 */
[----:B------:R-:W-:Y:S01]  /*10f0*/  IADD3 R14, R14, 0x800080, RZ ;  /* 0x008000800e0e7810 */ /* 0x000fe20007ffe0ff */
[----:B------:R-:W-:Y:S01]  /*1100*/  CS2R R34, SRZ ;  /* 0x0000000000227805 */ /* 0x000fe2000001ff00 */
[C---:B------:R-:W-:Y:S01]  /*1110*/  LOP3.LUT R118, R109.reuse, R12, R13, 0xfe, !PT ;  /* 0x0000000c6d767212 */ /* 0x040fe200078efe0d */
[----:B------:R-:W-:Y:S01]  /*1120*/  CS2R R28, SRZ ;  /* 0x00000000001c7805 */ /* 0x000fe2000001ff00 */
[----:B------:R-:W-:Y:S01]  /*1130*/  LOP3.LUT R109, R109, R11, R10, 0xfe, !PT ;  /* 0x0000000b6d6d7212 */ /* 0x000fe200078efe0a */
[----:B------:R-:W-:Y:S01]  /*1140*/  CS2R R30, SRZ ;  /* 0x00000000001e7805 */ /* 0x000fe2000001ff00 */
[----:B------:R-:W-:Y:S01]  /*1150*/  PLOP3.LUT P2, PT, P2, PT, PT, 0x8, 0x0 ;  /* 0x000000000000781c */ /* 0x000fe2000174e170 */
[----:B------:R-:W-:Y:S01]  /*1160*/  CS2R R88, SRZ ;  /* 0x0000000000587805 */ /* 0x000fe2000001ff00 */
[----:B------:R-:W-:Y:S01]  /*1170*/  PLOP3.LUT P1, PT, P1, PT, PT, 0x8, 0x0 ;  /* 0x000000000000781c */ /* 0x000fe20000f2e170 */
[----:B------:R-:W-:Y:S01]  /*1180*/  CS2R R90, SRZ ;  /* 0x00000000005a7805 */ /* 0x000fe2000001ff00 */
[----:B------:R-:W-:Y:S01]  /*1190*/  PLOP3.LUT P0, PT, P0, PT, PT, 0x8, 0x0 ;  /* 0x000000000000781c */ /* 0x000fe2000070e170 */
[----:B------:R-:W-:Y:S01]  /*11a0*/  CS2R R56, SRZ ;  /* 0x0000000000387805 */ /* 0x000fe2000001ff00 */
        /* <DEDUP_REMOVED lines=15> */
[----:B------:R-:W-:Y:S01]  /*12a0*/  IMAD.X R111, RZ, RZ, R7, P3 ;  /* 0x000000ffff6f7224 */ /* 0x000fe200018e0607 */
[----:B------:R-:W-:Y:S01]  /*12b0*/  IADD3 R123, R119, -0x3, RZ ;  /* 0xfffffffd777b7810 */ /* 0x000fe20007ffe0ff */
[----:B------:R-:W-:Y:S01]  /*12c0*/  IMAD.X R113, RZ, RZ, R5, P4 ;  /* 0x000000ffff717224 */ /* 0x000fe200020e0605 */
[----:B------:R-:W-:Y:S01]  /*12d0*/  PRMT R108, R14, 0x7531, R14 ;  /* 0x000075310e6c7816 */ /* 0x000fe2000000000e */
[----:B------:R-:W-:Y:S01]  /*12e0*/  IMAD.X R115, RZ, RZ, R3, P5 ;  /* 0x000000ffff737224 */ /* 0x000fe200028e0603 */
[----:B------:R-:W-:-:S02]  /*12f0*/  UIADD3 UR7, UR7, -0x60, URZ ;  /* 0xffffffa007077890 */ /* 0x000fc4000fffe03f */
[----:B------:R-:W-:Y:S02]  /*1300*/  UMOV UR8, 0x3000 ;  /* 0x0000300000087882 */ /* 0x000fe40000000000 */
[----:B------:R-:W-:Y:S02]  /*1310*/  UMOV UR4, URZ ;  /* 0x0000003f00047c82 */ /* 0x000fe40008000000 */
[----:B------:R-:W-:Y:S02]  /*1320*/  UMOV UR5, URZ ;  /* 0x0000003f00057c82 */ /* 0x000fe40008000000 */
[----:B------:R-:W-:Y:S02]  /*1330*/  UMOV UR6, URZ ;  /* 0x0000003f00067c82 */ /* 0x000fe40008000000 */
.L_x_2:
[----:B------:R-:W1:Y:S01]  /*1340*/  LDS.128 R4, [R0+UR5] ;  /* 0x0000000500047984 */ /* 0x000e620008000c00 */
[C---:B------:R-:W-:Y:S01]  /*1350*/  PRMT R3, R108.reuse, 0x7770, RZ ;  /* 0x000077706c037816 */ /* 0x040fe200000000ff */
[----:B------:R-:W-:Y:S01]  /*1360*/  UIADD3 UR4, UR4, 0x1, URZ ;  /* 0x0000000104047890 */ /* 0x000fe2000fffe03f */
[----:B------:R-:W-:Y:S01]  /*1370*/  PRMT R2, R108, 0x7771, RZ ;  /* 0x000077716c027816 */ /* 0x000fe200000000ff */
[----:B------:R-:W2:Y:S01]  /*1380*/  LDS.128 R8, [R110+UR5] ;  /* 0x000000056e087984 */ /* 0x000ea20008000c00 */
[----:B------:R-:W-:Y:S01]  /*1390*/  ISETP.GE.AND P3, PT, R121, UR7, PT ;  /* 0x0000000779007c0c */ /* 0x000fe2000bf66270 */
[----:B------:R-:W-:Y:S01]  /*13a0*/  UISETP.GE.AND UP0, UPT, UR4, 0x3, UPT ;  /* 0x000000030400788c */ /* 0x000fe2000bf06270 */
[----:B------:R-:W-:Y:S01]  /*13b0*/  IADD3 R117, R117, 0x1, RZ ;  /* 0x0000000175757810 */ /* 0x000fe20007ffe0ff */
[----:B------:R-:W-:-:S02]  /*13c0*/  UIADD3 UR7, UR7, -0x20, URZ ;  /* 0xffffffe007077890 */ /* 0x000fc4000fffe03f */
[----:B------:R-:W-:-:S04]  /*13d0*/  USEL UR4, UR4, URZ, !UP0 ;  /* 0x0000003f04047287 */ /* 0x000fc8000c000000 */
[----:B------:R-:W-:Y:S01]  /*13e0*/  USHF.L.U32 UR5, UR4, 0xc, URZ ;  /* 0x0000000c04057899 */ /* 0x000fe2000800063f */
[C---:B-1----:R-:W-:Y:S02]  /*13f0*/  PRMT R12, R5.reuse, 0x7770, RZ ;  /* 0x00007770050c7816 */ /* 0x042fe400000000ff */
[----:B------:R-:W-:Y:S02]  /*1400*/  PRMT R19, R5, 0x7771, RZ ;  /* 0x0000777105137816 */ /* 0x000fe400000000ff */
[----:B------:R-:W-:Y:S02]  /*1410*/  SEL R12, R12, R3, P2 ;  /* 0x000000030c0c7207 */ /* 0x000fe40001000000 */
[----:B------:R-:W-:Y:S02]  /*1420*/  PRMT R18, R6, 0x7770, RZ ;  /* 0x0000777006127816 */ /* 0x000fe400000000ff */
[----:B------:R-:W-:Y:S02]  /*1430*/  PRMT R16, R7, 0x7770, RZ ;  /* 0x0000777007107816 */ /* 0x000fe400000000ff */
[----:B------:R-:W-:-:S02]  /*1440*/  PRMT R14, R4, 0x7770, RZ ;  /* 0x00007770040e7816 */ /* 0x000fc400000000ff */
[----:B------:R-:W-:Y:S02]  /*1450*/  SEL R19, R19, R2, P2 ;  /* 0x0000000213137207 */ /* 0x000fe40001000000 */
[----:B------:R-:W-:Y:S02]  /*1460*/  LOP3.LUT R12, R12, 0xffff, RZ, 0xc0, !PT ;  /* 0x0000ffff0c0c7812 */ /* 0x000fe400078ec0ff */
[----:B------:R-:W-:Y:S02]  /*1470*/  PRMT R25, R6, 0x7771, RZ ;  /* 0x0000777106197816 */ /* 0x000fe400000000ff */
[-C--:B------:R-:W-:Y:S02]  /*1480*/  SEL R18, R18, R3.reuse, P2 ;  /* 0x0000000312127207 */ /* 0x080fe40001000000 */
[----:B------:R-:W-:Y:S02]  /*1490*/  PRMT R23, R7, 0x7771, RZ ;  /* 0x0000777107177816 */ /* 0x000fe400000000ff */
[----:B------:R-:W-:-:S02]  /*14a0*/  SEL R16, R16, R3, P2 ;  /* 0x0000000310107207 */ /* 0x000fc40001000000 */
[----:B------:R-:W-:Y:S02]  /*14b0*/  PRMT R21, R4, 0x7771, RZ ;  /* 0x0000777104157816 */ /* 0x000fe400000000ff */
[----:B------:R-:W-:Y:S02]  /*14c0*/  SEL R14, R14, R3, P2 ;  /* 0x000000030e0e7207 */ /* 0x000fe40001000000 */
[----:B------:R-:W-:Y:S02]  /*14d0*/  PRMT R19, R19, 0x7604, R12 ;  /* 0x0000760413137816 */ /* 0x000fe4000000000c */
[----:B------:R-:W-:Y:S02]  /*14e0*/  SEL R25, R25, R2, P2 ;  /* 0x0000000219197207 */ /* 0x000fe40001000000 */
[----:B------:R-:W-:Y:S02]  /*14f0*/  LOP3.LUT R18, R18, 0xffff, RZ, 0xc0, !PT ;  /* 0x0000ffff12127812 */ /* 0x000fe400078ec0ff */
[----:B------:R-:W-:-:S02]  /*1500*/  PRMT R15, R7, 0x7772, RZ ;  /* 0x00007772070f7816 */ /* 0x000fc400000000ff */
[-C--:B------:R-:W-:Y:S02]  /*1510*/  SEL R23, R23, R2.reuse, P2 ;  /* 0x0000000217177207 */ /* 0x080fe40001000000 */
[----:B------:R-:W-:Y:S02]  /*1520*/  LOP3.LUT R16, R16, 0xffff, RZ, 0xc0, !PT ;  /* 0x0000ffff10107812 */ /* 0x000fe400078ec0ff */
[----:B------:R-:W-:Y:S02]  /*1530*/  PRMT R12, R108, 0x7772, RZ ;  /* 0x000077726c0c7816 */ /* 0x000fe400000000ff */
[----:B------:R-:W-:Y:S02]  /*1540*/  SEL R21, R21, R2, P2 ;  /* 0x0000000215157207 */ /* 0x000fe40001000000 */
[----:B------:R-:W-:Y:S02]  /*1550*/  LOP3.LUT R14, R14, 0xffff, RZ, 0xc0, !PT ;  /* 0x0000ffff0e0e7812 */ /* 0x000fe400078ec0ff */
[----:B------:R-:W-:-:S02]  /*1560*/  PRMT R13, R5, 0x7772, RZ ;  /* 0x00007772050d7816 */ /* 0x000fc400000000ff */
[----:B------:R-:W-:Y:S02]  /*1570*/  PRMT R25, R25, 0x7604, R18 ;  /* 0x0000760419197816 */ /* 0x000fe40000000012 */
[----:B------:R-:W-:Y:S02]  /*1580*/  PRMT R17, R4, 0x7772, RZ ;  /* 0x0000777204117816 */ /* 0x000fe400000000ff */
[----:B------:R-:W-:Y:S02]  /*1590*/  PRMT R23, R23, 0x7604, R16 ;  /* 0x0000760417177816 */ /* 0x000fe40000000010 */
[----:B------:R-:W-:Y:S02]  /*15a0*/  SEL R18, R15, R12, P2 ;  /* 0x0000000c0f127207 */ /* 0x000fe40001000000 */
[----:B------:R-:W-:Y:S02]  /*15b0*/  PRMT R27, R6, 0x7772, RZ ;  /* 0x00007772061b7816 */ /* 0x000fe400000000ff */
[----:B------:R-:W-:-:S02]  /*15c0*/  PRMT R21, R21, 0x7604, R14 ;  /* 0x0000760415157816 */ /* 0x000fc4000000000e */
[-C--:B------:R-:W-:Y:S02]  /*15d0*/  SEL R14, R13, R12.reuse, P2 ;  /* 0x0000000c0d0e7207 */ /* 0x080fe40001000000 */
[-C--:B------:R-:W-:Y:S02]  /*15e0*/  SEL R16, R17, R12.reuse, P2 ;  /* 0x0000000c11107207 */ /* 0x080fe40001000000 */
[----:B------:R-:W-:Y:S02]  /*15f0*/  PRMT R15, R18, 0x7054, R23 ;  /* 0x00007054120f7816 */ /* 0x000fe40000000017 */
[----:B------:R-:W-:Y:S02]  /*1600*/  SEL R20, R27, R12, P2 ;  /* 0x0000000c1b147207 */ /* 0x000fe40001000000 */
[----:B--2---:R-:W-:Y:S02]  /*1610*/  PRMT R18, R9, 0x7770, RZ ;  /* 0x0000777009127816 */ /* 0x004fe400000000ff */
[----:B------:R-:W-:-:S02]  /*1620*/  PRMT R13, R14, 0x7054, R19 ;  /* 0x000070540e0d7816 */ /* 0x000fc40000000013 */
[----:B------:R-:W-:Y:S02]  /*1630*/  PRMT R14, R16, 0x7054, R21 ;  /* 0x00007054100e7816 */ /* 0x000fe40000000015 */
[----:B------:R-:W-:Y:S02]  /*1640*/  PRMT R16, R20, 0x7054, R25 ;  /* 0x0000705414107816 */ /* 0x000fe40000000019 */
[C---:B------:R-:W-:Y:S02]  /*1650*/  PRMT R23, R9.reuse, 0x7771, RZ ;  /* 0x0000777109177816 */ /* 0x040fe400000000ff */
[----:B------:R-:W-:Y:S02]  /*1660*/  SEL R18, R18, R3, P2 ;  /* 0x0000000312127207 */ /* 0x000fe40001000000 */
[----:B------:R-:W-:Y:S02]  /*1670*/  PRMT R20, R8, 0x7770, RZ ;  /* 0x0000777008147816 */ /* 0x000fe400000000ff */
[----:B------:R-:W-:-:S02]  /*1680*/  PRMT R21, R9, 0x7772, RZ ;  /* 0x0000777209157816 */ /* 0x000fc400000000ff */
[----:B------:R-:W-:Y:S02]  /*1690*/  SEL R25, R23, R2, P2 ;  /* 0x0000000217197207 */ /* 0x000fe40001000000 */
[----:B------:R-:W-:Y:S02]  /*16a0*/  LOP3.LUT R18, R18, 0xffff, RZ, 0xc0, !PT ;  /* 0x0000ffff12127812 */ /* 0x000fe400078ec0ff */
[----:B------:R-:W-:Y:S02]  /*16b0*/  PRMT R27, R8, 0x7771, RZ ;  /* 0x00007771081b7816 */ /* 0x000fe400000000ff */
[----:B------:R-:W-:Y:S02]  /*16c0*/  PRMT R22, R11, 0x7770, RZ ;  /* 0x000077700b167816 */ /* 0x000fe400000000ff */
[----:B------:R-:W-:Y:S02]  /*16d0*/  SEL R20, R20, R3, P2 ;  /* 0x0000000314147207 */ /* 0x000fe40001000000 */
[----:B------:R-:W-:-:S02]  /*16e0*/  PRMT R24, R10, 0x7770, RZ ;  /* 0x000077700a187816 */ /* 0x000fc400000000ff */
[----:B------:R-:W-:Y:S02]  /*16f0*/  PRMT R18, R25, 0x7604, R18 ;  /* 0x0000760419127816 */ /* 0x000fe40000000012 */
[----:B------:R-:W-:Y:S02]  /*1700*/  SEL R21, R21, R12, P2 ;  /* 0x0000000c15157207 */ /* 0x000fe40001000000 */
[----:B------:R-:W-:Y:S02]  /*1710*/  PRMT R17, R8, 0x7772, RZ ;  /* 0x0000777208117816 */ /* 0x000fe400000000ff */
[----:B------:R-:W-:Y:S02]  /*1720*/  PRMT R93, R11, 0x7771, RZ ;  /* 0x000077710b5d7816 */ /* 0x000fe400000000ff */
[----:B------:R-:W-:Y:S02]  /*1730*/  SEL R27, R27, R2, P2 ;  /* 0x000000021b1b7207 */ /* 0x000fe40001000000 */
[----:B------:R-:W-:-:S02]  /*1740*/  SEL R22, R22, R3, P2 ;  /* 0x0000000316167207 */ /* 0x000fc40001000000 */
[----:B------:R-:W-:Y:S02]  /*1750*/  LOP3.LUT R20, R20, 0xffff, RZ, 0xc0, !PT ;  /* 0x0000ffff14147812 */ /* 0x000fe400078ec0ff */
[----:B------:R-:W-:Y:S02]  /*1760*/  PRMT R95, R10, 0x7771, RZ ;  /* 0x000077710a5f7816 */ /* 0x000fe400000000ff */
[----:B------:R-:W-:Y:S02]  /*1770*/  SEL R24, R24, R3, P2 ;  /* 0x0000000318187207 */ /* 0x000fe40001000000 */
[----:B------:R-:W-:Y:S02]  /*1780*/  PRMT R23, R10, 0x7772, RZ ;  /* 0x000077720a177816 */ /* 0x000fe400000000ff */
[----:B------:R-:W-:Y:S02]  /*1790*/  PRMT R18, R21, 0x7054, R18 ;  /* 0x0000705415127816 */ /* 0x000fe40000000012 */
[----:B------:R-:W-:-:S02]  /*17a0*/  PRMT R19, R11, 0x7772, RZ ;  /* 0x000077720b137816 */ /* 0x000fc400000000ff */
[----:B------:R-:W-:Y:S02]  /*17b0*/  SEL R93, R93, R2, P2 ;  /* 0x000000025d5d7207 */ /* 0x000fe40001000000 */
[----:B------:R-:W-:Y:S02]  /*17c0*/  LOP3.LUT R22, R22, 0xffff, RZ, 0xc0, !PT ;  /* 0x0000ffff16167812 */ /* 0x000fe400078ec0ff */
[----:B------:R-:W-:Y:S02]  /*17d0*/  PRMT R20, R27, 0x7604, R20 ;  /* 0x000076041b147816 */ /* 0x000fe40000000014 */
[----:B------:R-:W-:Y:S02]  /*17e0*/  SEL R21, R17, R12, P2 ;  /* 0x0000000c11157207 */ /* 0x000fe40001000000 */
[----:B------:R-:W-:Y:S02]  /*17f0*/  PRMT R5, R5, 0x7773, RZ ;  /* 0x0000777305057816 */ /* 0x000fe400000000ff */
[----:B------:R-:W-:-:S02]  /*1800*/  PRMT R17, R108, 0x7773, RZ ;  /* 0x000077736c117816 */ /* 0x000fc400000000ff */
[----:B------:R-:W-:Y:S02]  /*1810*/  SEL R95, R95, R2, P2 ;  /* 0x000000025f5f7207 */ /* 0x000fe40001000000 */
[----:B------:R-:W-:Y:S02]  /*1820*/  LOP3.LUT R24, R24, 0xffff, RZ, 0xc0, !PT ;  /* 0x0000ffff18187812 */ /* 0x000fe400078ec0ff */
[-C--:B------:R-:W-:Y:S02]  /*1830*/  SEL R26, R23, R12.reuse, P2 ;  /* 0x0000000c171a7207 */ /* 0x080fe40001000000 */
[----:B------:R-:W-:Y:S02]  /*1840*/  PRMT R22, R93, 0x7604, R22 ;  /* 0x000076045d167816 */ /* 0x000fe40000000016 */
[----:B------:R-:W-:Y:S02]  /*1850*/  SEL R19, R19, R12, P2 ;  /* 0x0000000c13137207 */ /* 0x000fe40001000000 */
[----:B------:R-:W-:-:S02]  /*1860*/  PRMT R23, R21, 0x7054, R20 ;  /* 0x0000705415177816 */ /* 0x000fc40000000014 */
[----:B------:R-:W-:Y:S02]  /*1870*/  PRMT R4, R4, 0x7773, RZ ;  /* 0x0000777304047816 */ /* 0x000fe400000000ff */
[----:B------:R-:W-:Y:S02]  /*1880*/  PRMT R7, R7, 0x7773, RZ ;  /* 0x0000777307077816 */ /* 0x000fe400000000ff */
[----:B------:R-:W-:Y:S02]  /*1890*/  PRMT R6, R6, 0x7773, RZ ;  /* 0x0000777306067816 */ /* 0x000fe400000000ff */
[----:B------:R-:W-:Y:S02]  /*18a0*/  SEL R20, R5, R17, P2 ;  /* 0x0000001105147207 */ /* 0x000fe40001000000 */
[----:B------:R-:W-:Y:S02]  /*18b0*/  PRMT R9, R9, 0x7773, RZ ;  /* 0x0000777309097816 */ /* 0x000fe400000000ff */
[----:B------:R-:W-:-:S02]  /*18c0*/  PRMT R8, R8, 0x7773, RZ ;  /* 0x0000777308087816 */ /* 0x000fc400000000ff */
[----:B------:R-:W-:Y:S02]  /*18d0*/  PRMT R11, R11, 0x7773, RZ ;  /* 0x000077730b0b7816 */ /* 0x000fe400000000ff */
[----:B------:R-:W-:Y:S02]  /*18e0*/  PRMT R10, R10, 0x7773, RZ ;  /* 0x000077730a0a7816 */ /* 0x000fe400000000ff */
[----:B------:R-:W-:Y:S02]  /*18f0*/  PRMT R95, R95, 0x7604, R24 ;  /* 0x000076045f5f7816 */ /* 0x000fe40000000018 */
[----:B------:R-:W-:Y:S02]  /*1900*/  PRMT R24, R19, 0x7054, R22 ;  /* 0x0000705413187816 */ /* 0x000fe40000000016 */
[-C--:B------:R-:W-:Y:S02]  /*1910*/  SEL R19, R4, R17.reuse, P2 ;  /* 0x0000001104137207 */ /* 0x080fe40001000000 */
[----:B------:R-:W-:-:S02]  /*1920*/  SEL R22, R7, R17, P2 ;  /* 0x0000001107167207 */ /* 0x000fc40001000000 */
[-C--:B------:R-:W-:Y:S02]  /*1930*/  SEL R21, R6, R17.reuse, P2 ;  /* 0x0000001106157207 */ /* 0x080fe40001000000 */
[----:B------:R-:W-:Y:S02]  /*1940*/  PRMT R5, R20, 0x654, R13 ;  /* 0x0000065414057816 */ /* 0x000fe4000000000d */
[----:B------:R-:W-:Y:S02]  /*1950*/  PRMT R26, R26, 0x7054, R95 ;  /* 0x000070541a1a7816 */ /* 0x000fe4000000005f */
[-C--:B------:R-:W-:Y:S02]  /*1960*/  SEL R9, R9, R17.reuse, P2 ;  /* 0x0000001109097207 */ /* 0x080fe40001000000 */
[-C--:B------:R-:W-:Y:S02]  /*1970*/  SEL R8, R8, R17.reuse, P2 ;  /* 0x0000001108087207 */ /* 0x080fe40001000000 */
[----:B------:R-:W-:-:S02]  /*1980*/  SEL R11, R11, R17, P2 ;  /* 0x000000110b0b7207 */ /* 0x000fc40001000000 */
[----:B------:R-:W-:Y:S02]  /*1990*/  SEL R13, R10, R17, P2 ;  /* 0x000000110a0d7207 */ /* 0x000fe40001000000 */
[----:B------:R-:W-:Y:S02]  /*19a0*/  PRMT R4, R19, 0x654, R14 ;  /* 0x0000065413047816 */ /* 0x000fe4000000000e */
[----:B------:R-:W-:Y:S02]  /*19b0*/  PRMT R7, R22, 0x654, R15 ;  /* 0x0000065416077816 */ /* 0x000fe4000000000f */
[----:B------:R-:W-:Y:S02]  /*19c0*/  PRMT R6, R21, 0x654, R16 ;  /* 0x0000065415067816 */ /* 0x000fe40000000010 */
[----:B------:R-:W-:Y:S02]  /*19d0*/  PRMT R9, R9, 0x654, R18 ;  /* 0x0000065409097816 */ /* 0x000fe40000000012 */
[----:B------:R-:W-:Y:S01]  /*19e0*/  PRMT R8, R8, 0x654, R23 ;  /* 0x0000065408087816 */ /* 0x000fe20000000017 */
[----:B------:R-:W-:Y:S01]  /*19f0*/  STS.128 [R0+0x4800], R4 ;  /* 0x0048000400007388 */ /* 0x000fe20000000c00 */
[----:B------:R-:W-:-:S02]  /*1a00*/  PRMT R11, R11, 0x654, R24 ;  /* 0x000006540b0b7816 */ /* 0x000fc40000000018 */
[----:B------:R-:W-:-:S05]  /*1a10*/  PRMT R10, R13, 0x654, R26 ;  /* 0x000006540d0a7816 */ /* 0x000fca000000001a */
[----:B------:R-:W-:Y:S04]  /*1a20*/  STS.128 [R110+0x4800], R8 ;  /* 0x004800086e007388 */ /* 0x000fe80000000c00 */
[----:B------:R-:W1:Y:S01]  /*1a30*/  LDS.128 R4, [R0+UR8] ;  /* 0x0000000800047984 */ /* 0x000e620008000c00 */
[----:B------:R-:W-:Y:S01]  /*1a40*/  ULEA UR8, UR4, 0x3000, 0xb ;  /* 0x0000300004087891 */ /* 0x000fe2000f8e583f */
[----:B-1----:R-:W-:Y:S02]  /*1a50*/  PRMT R14, R4, 0x7770, RZ ;  /* 0x00007770040e7816 */ /* 0x002fe400000000ff */
[----:B------:R-:W-:Y:S02]  /*1a60*/  PRMT R18, R5, 0x7770, RZ ;  /* 0x0000777005127816 */ /* 0x000fe400000000ff */
[----:B------:R-:W-:-:S02]  /*1a70*/  PRMT R22, R6, 0x7770, RZ ;  /* 0x0000777006167816 */ /* 0x000fc400000000ff */
[----:B------:R-:W-:Y:S02]  /*1a80*/  PRMT R13, R4, 0x7771, RZ ;  /* 0x00007771040d7816 */ /* 0x000fe400000000ff */
[----:B------:R-:W-:Y:S02]  /*1a90*/  PRMT R19, R5, 0x7771, RZ ;  /* 0x0000777105137816 */ /* 0x000fe400000000ff */
[----:B------:R-:W-:Y:S02]  /*1aa0*/  PRMT R11, R6, 0x7771, RZ ;  /* 0x00007771060b7816 */ /* 0x000fe400000000ff */
[-C--:B------:R-:W-:Y:S02]  /*1ab0*/  SEL R14, R14, R3.reuse, P2 ;  /* 0x000000030e0e7207 */ /* 0x080fe40001000000 */
[-C--:B------:R-:W-:Y:S02]  /*1ac0*/  SEL R18, R18, R3.reuse, P2 ;  /* 0x0000000312127207 */ /* 0x080fe40001000000 */
[----:B------:R-:W-:-:S02]  /*1ad0*/  SEL R22, R22, R3, P2 ;  /* 0x0000000316167207 */ /* 0x000fc40001000000 */
[----:B------:R-:W-:Y:S02]  /*1ae0*/  @P2 PRMT R3, R7, 0x7770, RZ ;  /* 0x0000777007032816 */ /* 0x000fe400000000ff */
[----:B------:R-:W-:Y:S02]  /*1af0*/  PRMT R15, R4, 0x7772, RZ ;  /* 0x00007772040f7816 */ /* 0x000fe400000000ff */
[----:B------:R-:W-:Y:S02]  /*1b00*/  PRMT R21, R5, 0x7772, RZ ;  /* 0x0000777205157816 */ /* 0x000fe400000000ff */
[----:B------:R-:W-:Y:S02]  /*1b10*/  PRMT R23, R6, 0x7772, RZ ;  /* 0x0000777206177816 */ /* 0x000fe400000000ff */
[-C--:B------:R-:W-:Y:S02]  /*1b20*/  SEL R13, R13, R2.reuse, P2 ;  /* 0x000000020d0d7207 */ /* 0x080fe40001000000 */
[----:B------:R-:W-:-:S02]  /*1b30*/  SEL R19, R19, R2, P2 ;  /* 0x0000000213137207 */ /* 0x000fc40001000000 */
[----:B------:R-:W-:Y:S02]  /*1b40*/  SEL R11, R11, R2, P2 ;  /* 0x000000020b0b7207 */ /* 0x000fe40001000000 */
[----:B------:R-:W-:Y:S02]  /*1b50*/  LOP3.LUT R14, R14, 0xffff, RZ, 0xc0, !PT ;  /* 0x0000ffff0e0e7812 */ /* 0x000fe400078ec0ff */
[----:B------:R-:W-:Y:S02]  /*1b60*/  @P2 PRMT R2, R7, 0x7771, RZ ;  /* 0x0000777107022816 */ /* 0x000fe400000000ff */
[----:B------:R-:W-:Y:S02]  /*1b70*/  LOP3.LUT R18, R18, 0xffff, RZ, 0xc0, !PT ;  /* 0x0000ffff12127812 */ /* 0x000fe400078ec0ff */
[----:B------:R-:W-:Y:S02]  /*1b80*/  LOP3.LUT R22, R22, 0xffff, RZ, 0xc0, !PT ;  /* 0x0000ffff16167812 */ /* 0x000fe400078ec0ff */
[----:B------:R-:W-:-:S02]  /*1b90*/  LOP3.LUT R3, R3, 0xffff, RZ, 0xc0, !PT ;  /* 0x0000ffff03037812 */ /* 0x000fc400078ec0ff */
[----:B------:R-:W-:Y:S02]  /*1ba0*/  PRMT R16, R4, 0x7773, RZ ;  /* 0x0000777304107816 */ /* 0x000fe400000000ff */
[----:B------:R-:W-:Y:S02]  /*1bb0*/  PRMT R8, R6, 0x7773, RZ ;  /* 0x0000777306087816 */ /* 0x000fe400000000ff */
[----:B------:R-:W-:Y:S02]  /*1bc0*/  PRMT R20, R5, 0x7773, RZ ;  /* 0x0000777305147816 */ /* 0x000fe400000000ff */
[-C--:B------:R-:W-:Y:S02]  /*1bd0*/  SEL R4, R15, R12.reuse, P2 ;  /* 0x0000000c0f047207 */ /* 0x080fe40001000000 */
[-C--:B------:R-:W-:Y:S02]  /*1be0*/  SEL R21, R21, R12.reuse, P2 ;  /* 0x0000000c15157207 */ /* 0x080fe40001000000 */
[----:B------:R-:W-:-:S02]  /*1bf0*/  SEL R6, R23, R12, P2 ;  /* 0x0000000c17067207 */ /* 0x000fc40001000000 */
[----:B------:R-:W-:Y:S02]  /*1c00*/  PRMT R13, R13, 0x7604, R14 ;  /* 0x000076040d0d7816 */ /* 0x000fe4000000000e */
[----:B------:R-:W-:Y:S02]  /*1c10*/  @P2 PRMT R12, R7, 0x7772, RZ ;  /* 0x00007772070c2816 */ /* 0x000fe400000000ff */
[----:B------:R-:W-:Y:S02]  /*1c20*/  PRMT R18, R19, 0x7604, R18 ;  /* 0x0000760413127816 */ /* 0x000fe40000000012 */
[----:B------:R-:W-:Y:S02]  /*1c30*/  PRMT R11, R11, 0x7604, R22 ;  /* 0x000076040b0b7816 */ /* 0x000fe40000000016 */
[----:B------:R-:W-:Y:S02]  /*1c40*/  PRMT R3, R2, 0x7604, R3 ;  /* 0x0000760402037816 */ /* 0x000fe40000000003 */
[----:B------:R-:W-:-:S02]  /*1c50*/  SEL R5, R16, R17, P2 ;  /* 0x0000001110057207 */ /* 0x000fc40001000000 */
[-C--:B------:R-:W-:Y:S02]  /*1c60*/  SEL R9, R20, R17.reuse, P2 ;  /* 0x0000001114097207 */ /* 0x080fe40001000000 */
[----:B------:R-:W-:Y:S02]  /*1c70*/  SEL R15, R8, R17, P2 ;  /* 0x00000011080f7207 */ /* 0x000fe40001000000 */
[----:B------:R-:W-:Y:S02]  /*1c80*/  PRMT R4, R4, 0x7054, R13 ;  /* 0x0000705404047816 */ /* 0x000fe4000000000d */
[----:B------:R-:W-:Y:S02]  /*1c90*/  @P2 PRMT R17, R7, 0x7773, RZ ;  /* 0x0000777307112816 */ /* 0x000fe400000000ff */
[----:B------:R-:W-:Y:S02]  /*1ca0*/  PRMT R18, R21, 0x7054, R18 ;  /* 0x0000705415127816 */ /* 0x000fe40000000012 */
[----:B------:R-:W-:-:S02]  /*1cb0*/  PRMT R6, R6, 0x7054, R11 ;  /* 0x0000705406067816 */ /* 0x000fc4000000000b */
[----:B------:R-:W-:Y:S02]  /*1cc0*/  PRMT R12, R12, 0x7054, R3 ;  /* 0x000070540c0c7816 */ /* 0x000fe40000000003 */
[----:B------:R-:W-:Y:S02]  /*1cd0*/  PRMT R4, R5, 0x654, R4 ;  /* 0x0000065405047816 */ /* 0x000fe40000000004 */
[----:B------:R-:W-:Y:S02]  /*1ce0*/  PRMT R5, R9, 0x654, R18 ;  /* 0x0000065409057816 */ /* 0x000fe40000000012 */
[----:B------:R-:W-:Y:S02]  /*1cf0*/  PRMT R6, R15, 0x654, R6 ;  /* 0x000006540f067816 */ /* 0x000fe40000000006 */
[----:B------:R-:W-:Y:S02]  /*1d00*/  PRMT R7, R17, 0x654, R12 ;  /* 0x0000065411077816 */ /* 0x000fe4000000000c */
[----:B------:R-:W-:Y:S01]  /*1d10*/  ISETP.LE.AND P2, PT, R123, UR6, PT ;  /* 0x000000067b007c0c */ /* 0x000fe2000bf43270 */
[----:B------:R-:W-:-:S02]  /*1d20*/  UIADD3 UR6, UR6, 0x1, URZ ;  /* 0x0000000106067890 */ /* 0x000fc4000fffe03f */
[----:B------:R-:W-:Y:S04]  /*1d30*/  STS.128 [R0+0x5800], R4 ;  /* 0x0058000400007388 */ /* 0x000fe80000000c00 */
[----:B------:R-:W-:Y:S06]  /*1d40*/  BAR.SYNC.DEFER_BLOCKING 0x0 ;  /* 0x0000000000007b1d */ /* 0x000fec0000010000 */
[----:B------:R-:W1:Y:S04]  /*1d50*/  LDSM.16.M88.4 R4, [R118+0x4800] ;  /* 0x004800007604783b */ /* 0x000e680000000200 */
[----:B------:R-:W2:Y:S04]  /*1d60*/  LDSM.16.M88.4 R24, [R109+0x5800] ;  /* 0x005800006d18783b */ /* 0x000ea80000000200 */
[----:B------:R-:W3:Y:S04]  /*1d70*/  LDSM.16.M88.4 R12, [R109+0x5a00] ;  /* 0x005a00006d0c783b */ /* 0x000ee80000000200 */
[----:B------:R-:W4:Y:S04]  /*1d80*/  LDSM.16.M88.4 R16, [R109+0x5c00] ;  /* 0x005c00006d10783b */ /* 0x000f280000000200 */
[----:B------:R-:W3:Y:S04]  /*1d90*/  LDSM.16.M88.4 R20, [R109+0x5e00] ;  /* 0x005e00006d14783b */ /* 0x000ee80000000200 */
[----:B------:R-:W4:Y:S01]  /*1da0*/  LDSM.16.M88.4 R8, [R118+0x5000] ;  /* 0x005000007608783b */ /* 0x000f220000000200 */
[----:B-1----:R-:W-:-:S02]  /*1db0*/  PRMT R92, RZ, 0x5140, R4 ;  /* 0x00005140ff5c7816 */ /* 0x002fc40000000004 */
[----:B------:R-:W-:Y:S02]  /*1dc0*/  PRMT R94, RZ, 0x7362, R4 ;  /* 0x00007362ff5e7816 */ /* 0x000fe40000000004 */
[--C-:B------:R-:W-:Y:S02]  /*1dd0*/  PRMT R93, RZ, 0x5140, R5.reuse ;  /* 0x00005140ff5d7816 */ /* 0x100fe40000000005 */
[----:B------:R-:W-:Y:S02]  /*1de0*/  PRMT R95, RZ, 0x7362, R5 ;  /* 0x00007362ff5f7816 */ /* 0x000fe40000000005 */
[--C-:B--2---:R-:W-:Y:S02]  /*1df0*/  PRMT R100, RZ, 0x5140, R24.reuse ;  /* 0x00005140ff647816 */ /* 0x104fe40000000018 */
[----:B------:R-:W-:Y:S02]  /*1e00*/  PRMT R101, RZ, 0x7362, R24 ;  /* 0x00007362ff657816 */ /* 0x000fe40000000018 */
[----:B------:R-:W-:-:S02]  /*1e10*/  PRMT R106, RZ, 0x5140, R26 ;  /* 0x00005140ff6a7816 */ /* 0x000fc4000000001a */
[----:B------:R-:W-:Y:S02]  /*1e20*/  PRMT R107, RZ, 0x7362, R26 ;  /* 0x00007362ff6b7816 */ /* 0x000fe4000000001a */
[--C-:B---3--:R-:W-:Y:S01]  /*1e30*/  PRMT R104, RZ, 0x5140, R12.reuse ;  /* 0x00005140ff687816 */ /* 0x108fe2000000000c */
[C---:B------:R-:W-:Y:S01]  /*1e40*/  HMMA.16816.F32 R52, R92.reuse, R100, R52 ;  /* 0x000000645c34723c */ /* 0x040fe20000001834 */
[----:B------:R-:W-:Y:S02]  /*1e50*/  PRMT R105, RZ, 0x7362, R12 ;  /* 0x00007362ff697816 */ /* 0x000fe4000000000c */
[--C-:B------:R-:W-:Y:S02]  /*1e60*/  PRMT R102, RZ, 0x5140, R14.reuse ;  /* 0x00005140ff667816 */ /* 0x100fe4000000000e */
[----:B------:R-:W-:Y:S02]  /*1e70*/  PRMT R103, RZ, 0x7362, R14 ;  /* 0x00007362ff677816 */ /* 0x000fe4000000000e */
[--C-:B----4-:R-:W-:Y:S01]  /*1e80*/  PRMT R98, RZ, 0x5140, R16.reuse ;  /* 0x00005140ff627816 */ /* 0x110fe20000000010 */
[----:B------:R-:W-:Y:S01]  /*1e90*/  HMMA.16816.F32 R48, R92, R106, R48 ;  /* 0x0000006a5c30723c */ /* 0x000fe20000001830 */
[----:B------:R-:W-:-:S02]  /*1ea0*/  PRMT R99, RZ, 0x7362, R16 ;  /* 0x00007362ff637816 */ /* 0x000fc40000000010 */
[--C-:B------:R-:W-:Y:S02]  /*1eb0*/  PRMT R96, RZ, 0x5140, R18.reuse ;  /* 0x00005140ff607816 */ /* 0x100fe40000000012 */
[----:B------:R-:W-:Y:S02]  /*1ec0*/  PRMT R97, RZ, 0x7362, R18 ;  /* 0x00007362ff617816 */ /* 0x000fe40000000012 */
[--C-:B------:R-:W-:Y:S01]  /*1ed0*/  PRMT R4, RZ, 0x5140, R20.reuse ;  /* 0x00005140ff047816 */ /* 0x100fe20000000014 */
[----:B------:R-:W-:Y:S01]  /*1ee0*/  HMMA.16816.F32 R44, R92, R104, R44 ;  /* 0x000000685c2c723c */ /* 0x000fe2000000182c */
[----:B------:R-:W-:Y:S02]  /*1ef0*/  PRMT R5, RZ, 0x7362, R20 ;  /* 0x00007362ff057816 */ /* 0x000fe40000000014 */
[--C-:B------:R-:W-:Y:S02]  /*1f00*/  PRMT R2, RZ, 0x5140, R22.reuse ;  /* 0x00005140ff027816 */ /* 0x100fe40000000016 */
[----:B------:R-:W-:-:S02]  /*1f10*/  PRMT R3, RZ, 0x7362, R22 ;  /* 0x00007362ff037816 */ /* 0x000fc40000000016 */
[----:B------:R-:W-:Y:S01]  /*1f20*/  PRMT R24, RZ, 0x5140, R25 ;  /* 0x00005140ff187816 */ /* 0x000fe20000000019 */
[C---:B------:R-:W-:Y:S01]  /*1f30*/  HMMA.16816.F32 R40, R92.reuse, R102, R40 ;  /* 0x000000665c28723c */ /* 0x040fe20000001828 */
[----:B------:R-:W-:Y:S02]  /*1f40*/  PRMT R26, RZ, 0x5140, R27 ;  /* 0x00005140ff1a7816 */ /* 0x000fe4000000001b */
[----:B------:R-:W-:Y:S02]  /*1f50*/  PRMT R12, RZ, 0x5140, R13 ;  /* 0x00005140ff0c7816 */ /* 0x000fe4000000000d */
[----:B------:R-:W-:Y:S02]  /*1f60*/  PRMT R14, RZ, 0x5140, R15 ;  /* 0x00005140ff0e7816 */ /* 0x000fe4000000000f */
[----:B------:R-:W-:Y:S01]  /*1f70*/  PRMT R16, RZ, 0x5140, R17 ;  /* 0x00005140ff107816 */ /* 0x000fe20000000011 */
[----:B------:R-:W-:Y:S01]  /*1f80*/  HMMA.16816.F32 R36, R92, R98, R36 ;  /* 0x000000625c24723c */ /* 0x000fe20000001824 */
[----:B------:R-:W-:-:S02]  /*1f90*/  PRMT R18, RZ, 0x5140, R19 ;  /* 0x00005140ff127816 */ /* 0x000fc40000000013 */
[----:B------:R-:W-:Y:S02]  /*1fa0*/  PRMT R20, RZ, 0x5140, R21 ;  /* 0x00005140ff147816 */ /* 0x000fe40000000015 */
[----:B------:R-:W-:Y:S02]  /*1fb0*/  PRMT R22, RZ, 0x5140, R23 ;  /* 0x00005140ff167816 */ /* 0x000fe40000000017 */
[----:B------:R-:W-:Y:S01]  /*1fc0*/  PRMT R25, RZ, 0x7362, R25 ;  /* 0x00007362ff197816 */ /* 0x000fe20000000019 */
[----:B------:R-:W-:Y:S01]  /*1fd0*/  HMMA.16816.F32 R32, R92, R96, R32 ;  /* 0x000000605c20723c */ /* 0x000fe20000001820 */
[----:B------:R-:W-:Y:S02]  /*1fe0*/  PRMT R27, RZ, 0x7362, R27 ;  /* 0x00007362ff1b7816 */ /* 0x000fe4000000001b */
[----:B------:R-:W-:Y:S02]  /*1ff0*/  PRMT R13, RZ, 0x7362, R13 ;  /* 0x00007362ff0d7816 */ /* 0x000fe4000000000d */
[----:B------:R-:W-:-:S02]  /*2000*/  PRMT R15, RZ, 0x7362, R15 ;  /* 0x00007362ff0f7816 */ /* 0x000fc4000000000f */
[----:B------:R-:W-:Y:S01]  /*2010*/  PRMT R17, RZ, 0x7362, R17 ;  /* 0x00007362ff117816 */ /* 0x000fe20000000011 */
[----:B------:R-:W-:Y:S01]  /*2020*/  HMMA.16816.F32 R28, R92, R4, R28 ;  /* 0x000000045c1c723c */ /* 0x000fe2000000181c */
[----:B------:R-:W-:Y:S02]  /*2030*/  PRMT R19, RZ, 0x7362, R19 ;  /* 0x00007362ff137816 */ /* 0x000fe40000000013 */
[----:B------:R-:W-:Y:S02]  /*2040*/  PRMT R21, RZ, 0x7362, R21 ;  /* 0x00007362ff157816 */ /* 0x000fe40000000015 */
[----:B------:R-:W-:-:S03]  /*2050*/  PRMT R23, RZ, 0x7362, R23 ;  /* 0x00007362ff177816 */ /* 0x000fc60000000017 */
[----:B------:R-:W-:Y:S07]  /*2060*/  HMMA.16816.F32 R88, R92, R2, R88 ;  /* 0x000000025c58723c */ /* 0x000fee0000001858 */
[--C-:B------:R-:W-:Y:S02]  /*2070*/  PRMT R92, RZ, 0x5140, R8.reuse ;  /* 0x00005140ff5c7816 */ /* 0x100fe40000000008 */
[----:B------:R-:W-:Y:S02]  /*2080*/  PRMT R94, RZ, 0x7362, R8 ;  /* 0x00007362ff5e7816 */ /* 0x000fe40000000008 */
[----:B------:R-:W-:-:S02]  /*2090*/  PRMT R93, RZ, 0x5140, R9 ;  /* 0x00005140ff5d7816 */ /* 0x000fc40000000009 */
[----:B------:R-:W-:Y:S02]  /*20a0*/  PRMT R95, RZ, 0x7362, R9 ;  /* 0x00007362ff5f7816 */ /* 0x000fe40000000009 */
[--C-:B------:R-:W-:Y:S02]  /*20b0*/  PRMT R8, RZ, 0x5140, R10.reuse ;  /* 0x00005140ff087816 */ /* 0x100fe4000000000a */
[--C-:B------:R-:W-:Y:S02]  /*20c0*/  PRMT R9, RZ, 0x5140, R11.reuse ;  /* 0x00005140ff097816 */ /* 0x100fe4000000000b */
[----:B------:R-:W-:Y:S01]  /*20d0*/  PRMT R10, RZ, 0x7362, R10 ;  /* 0x00007362ff0a7816 */ /* 0x000fe2000000000a */
[----:B------:R-:W-:Y:S01]  /*20e0*/  HMMA.16816.F32 R80, R92, R2, R80 ;  /* 0x000000025c50723c */ /* 0x000fe20000001850 */
[----:B------:R-:W-:-:S06]  /*20f0*/  PRMT R11, RZ, 0x7362, R11 ;  /* 0x00007362ff0b7816 */ /* 0x000fcc000000000b */
[----:B------:R-:W-:Y:S01]  /*2100*/  SEL R2, RZ, 0x10, P3 ;  /* 0x00000010ff027807 */ /* 0x000fe20001800000 */
[C---:B------:R-:W-:Y:S03]  /*2110*/  HMMA.16816.F32 R76, R92.reuse, R4, R76 ;  /* 0x000000045c4c723c */ /* 0x040fe6000000184c */
[----:B------:R-:W-:Y:S02]  /*2120*/  SEL R2, R2, RZ, !P2 ;  /* 0x000000ff02027207 */ /* 0x000fe40005000000 */
[----:B------:R-:W-:Y:S02]  /*2130*/  ISETP.GE.AND P2, PT, R117, 0x3, PT ;  /* 0x000000037500780c */ /* 0x000fe40003f46270 */
[----:B------:R-:W-:Y:S01]  /*2140*/  PRMT R4, RZ, 0x5140, R6 ;  /* 0x00005140ff047816 */ /* 0x000fe20000000006 */
[----:B------:R-:W-:Y:S01]  /*2150*/  HMMA.16816.F32 R56, R92, R100, R56 ;  /* 0x000000645c38723c */ /* 0x000fe20000001838 */
[----:B------:R-:W-:-:S02]  /*2160*/  PRMT R5, RZ, 0x5140, R7 ;  /* 0x00005140ff057816 */ /* 0x000fc40000000007 */
[----:B------:R-:W-:Y:S02]  /*2170*/  PRMT R6, RZ, 0x7362, R6 ;  /* 0x00007362ff067816 */ /* 0x000fe40000000006 */
[----:B------:R-:W-:Y:S02]  /*2180*/  PRMT R7, RZ, 0x7362, R7 ;  /* 0x00007362ff077816 */ /* 0x000fe40000000007 */
[----:B------:R-:W-:Y:S01]  /*2190*/  ISETP.NE.U32.AND P4, PT, R2, RZ, PT ;  /* 0x000000ff0200720c */ /* 0x000fe20003f85070 */
[----:B------:R-:W-:Y:S01]  /*21a0*/  HMMA.16816.F32 R84, R92, R106, R84 ;  /* 0x0000006a5c54723c */ /* 0x000fe20000001854 */
[----:B------:R-:W-:Y:S02]  /*21b0*/  SEL R2, R117, RZ, !P2 ;  /* 0x000000ff75027207 */ /* 0x000fe40005000000 */
[----:B------:R-:W-:Y:S02]  /*21c0*/  PLOP3.LUT P2, PT, P1, PT, PT, 0x80, 0x0 ;  /* 0x000000000000781c */ /* 0x000fe40000f4f070 */
[----:B------:R-:W-:Y:S01]  /*21d0*/  PLOP3.LUT P1, PT, P0, PT, PT, 0x80, 0x0 ;  /* 0x000000000000781c */ /* 0x000fe2000072f070 */
[----:B------:R-:W-:Y:S01]  /*21e0*/  IMAD R3, R2, 0x1000, R0 ;  /* 0x0000100002037824 */ /* 0x000fe200078e0200 */
[----:B------:R-:W-:Y:S01]  /*21f0*/  PLOP3.LUT P0, PT, P3, PT, PT, 0x8, 0x0 ;  /* 0x000000000000781c */ /* 0x000fe20001f0e170 */
[----:B------:R-:W-:Y:S01]  /*2200*/  HMMA.16816.F32 R52, R4, R24, R52 ;  /* 0x000000180434723c */ /* 0x000fe20000001834 */
[----:B------:R-:W-:Y:S01]  /*2210*/  ISETP.LE.AND P3, PT, R119, UR6, PT ;  /* 0x0000000677007c0c */ /* 0x000fe2000bf63270 */
[----:B------:R-:W-:-:S06]  /*2220*/  IMAD.MOV.U32 R117, RZ, RZ, R2 ;  /* 0x000000ffff757224 */ /* 0x000fcc00078e0002 */
[C---:B------:R-:W-:Y:S08]  /*2230*/  HMMA.16816.F32 R48, R4.reuse, R26, R48 ;  /* 0x0000001a0430723c */ /* 0x040ff00000001830 */
[C---:B------:R-:W-:Y:S08]  /*2240*/  HMMA.16816.F32 R44, R4.reuse, R12, R44 ;  /* 0x0000000c042c723c */ /* 0x040ff0000000182c */
[C---:B------:R-:W-:Y:S08]  /*2250*/  HMMA.16816.F32 R40, R4.reuse, R14, R40 ;  /* 0x0000000e0428723c */ /* 0x040ff00000001828 */
[C---:B------:R-:W-:Y:S08]  /*2260*/  HMMA.16816.F32 R36, R4.reuse, R16, R36 ;  /* 0x000000100424723c */ /* 0x040ff00000001824 */
[C---:B------:R-:W-:Y:S08]  /*2270*/  HMMA.16816.F32 R32, R4.reuse, R18, R32 ;  /* 0x000000120420723c */ /* 0x040ff00000001820 */
[C---:B------:R-:W-:Y:S08]  /*2280*/  HMMA.16816.F32 R28, R4.reuse, R20, R28 ;  /* 0x00000014041c723c */ /* 0x040ff0000000181c */
[----:B------:R-:W-:Y:S07]  /*2290*/  HMMA.16816.F32 R88, R4, R22, R88 ;  /* 0x000000160458723c */ /* 0x000fee0000001858 */
[----:B------:R-:W-:Y:S01]  /*22a0*/  IMAD.MOV.U32 R4, RZ, RZ, R116 ;  /* 0x000000ffff047224 */ /* 0x000fe200078e0074 */
[----:B------:R-:W-:Y:S01]  /*22b0*/  HMMA.16816.F32 R60, R92, R104, R60 ;  /* 0x000000685c3c723c */ /* 0x000fe2000000183c */
[----:B------:R-:W-:Y:S01]  /*22c0*/  IMAD.MOV.U32 R5, RZ, RZ, R115 ;  /* 0x000000ffff057224 */ /* 0x000fe200078e0073 */
[----:B------:R-:W-:Y:S01]  /*22d0*/  IADD3 R116, P5, R116, 0x20, RZ ;  /* 0x0000002074747810 */ /* 0x000fe20007fbe0ff */
[----:B------:R-:W-:-:S03]  /*22e0*/  IMAD R7, R2, 0x1000, R110 ;  /* 0x0000100002077824 */ /* 0x000fc600078e026e */
[----:B------:R-:W-:Y:S01]  /*22f0*/  @!PT LDS RZ, [RZ] ;  /* 0x00000000fffff984 */ /* 0x000fe20000000800 */
[----:B------:R-:W-:Y:S01]  /*2300*/  @!PT LDS RZ, [RZ] ;  /* 0x00000000fffff984 */ /* 0x000fe20000000800 */
[----:B------:R-:W-:Y:S01]  /*2310*/  @!PT LDS RZ, [RZ] ;  /* 0x00000000fffff984 */ /* 0x000fe20000000800 */
[----:B------:R1:W-:Y:S01]  /*2320*/  LDGSTS.E.BYPASS.128 [R3], [R4.64], P4 ;  /* 0x0000000004037fae */ /* 0x0003e2000a101c4a */
[----:B------:R-:W-:Y:S01]  /*2330*/  IMAD.X R115, RZ, RZ, R115, P5 ;  /* 0x000000ffff737224 */ /* 0x000fe200028e0673 */
[C---:B------:R-:W-:Y:S08]  /*2340*/  HMMA.16816.F32 R64, R92.reuse, R102, R64 ;  /* 0x000000665c40723c */ /* 0x040ff00000001840 */
[----:B------:R-:W-:Y:S01]  /*2350*/  HMMA.16816.F32 R68, R92, R98, R68 ;  /* 0x000000625c44723c */ /* 0x000fe20000001844 */
[----:B-1----:R-:W-:Y:S01]  /*2360*/  IMAD.MOV.U32 R4, RZ, RZ, R114 ;  /* 0x000000ffff047224 */ /* 0x002fe200078e0072 */
[----:B------:R-:W-:Y:S01]  /*2370*/  IADD3 R114, P6, R114, 0x20, RZ ;  /* 0x0000002072727810 */ /* 0x000fe20007fde0ff */
[----:B------:R-:W-:-:S05]  /*2380*/  IMAD.MOV.U32 R5, RZ, RZ, R113 ;  /* 0x000000ffff057224 */ /* 0x000fca00078e0071 */
[----:B------:R-:W-:Y:S01]  /*2390*/  HMMA.16816.F32 R72, R92, R96, R72 ;  /* 0x000000605c48723c */ /* 0x000fe20000001848 */
[----:B------:R1:W-:Y:S01]  /*23a0*/  LDGSTS.E.BYPASS.128 [R7], [R4.64], P4 ;  /* 0x0000000004077fae */ /* 0x0003e2000a101c4a */
[----:B------:R-:W-:-:S03]  /*23b0*/  IMAD.X R113, RZ, RZ, R113, P6 ;  /* 0x000000ffff717224 */ /* 0x000fc600030e0671 */
[----:B------:R-:W0:Y:S02]  /*23c0*/  LDGDEPBAR ;  /* 0x00000000000079af */ /* 0x000e240000000000 */
[----:B------:R-:W-:Y:S01]  /*23d0*/  IMAD R93, R2, 0x800, R0 ;  /* 0x00000800025d7824 */ /* 0x000fe200078e0200 */
[----:B------:R-:W-:Y:S01]  /*23e0*/  HMMA.16816.F32 R56, R8, R24, R56 ;  /* 0x000000180838723c */ /* 0x000fe20000001838 */
[----:B-1----:R-:W-:Y:S02]  /*23f0*/  IMAD.MOV.U32 R4, RZ, RZ, R112 ;  /* 0x000000ffff047224 */ /* 0x002fe400078e0070 */
[----:B------:R-:W-:-:S05]  /*2400*/  IMAD.MOV.U32 R5, RZ, RZ, R111 ;  /* 0x000000ffff057224 */ /* 0x000fca00078e006f */
[----:B------:R-:W-:Y:S01]  /*2410*/  HMMA.16816.F32 R84, R8, R26, R84 ;  /* 0x0000001a0854723c */ /* 0x000fe20000001854 */
[----:B------:R1:W-:Y:S01]  /*2420*/  LDGSTS.E.BYPASS.128 [R93+0x3000], [R4.64], P4 ;  /* 0x03000000045d7fae */ /* 0x0003e2000a101c4a */
[----:B------:R-:W-:-:S03]  /*2430*/  IADD3 R112, P4, R112, 0x20, RZ ;  /* 0x0000002070707810 */ /* 0x000fc60007f9e0ff */
[----:B------:R-:W0:Y:S03]  /*2440*/  LDGDEPBAR ;  /* 0x00000000000079af */ /* 0x000e260000000000 */
[----:B------:R-:W-:Y:S01]  /*2450*/  HMMA.16816.F32 R60, R8, R12, R60 ;  /* 0x0000000c083c723c */ /* 0x000fe2000000183c */
[----:B------:R-:W-:-:S07]  /*2460*/  IMAD.X R111, RZ, RZ, R111, P4 ;  /* 0x000000ffff6f7224 */ /* 0x000fce00020e066f */
[C---:B------:R-:W-:Y:S08]  /*2470*/  HMMA.16816.F32 R64, R8.reuse, R14, R64 ;  /* 0x0000000e0840723c */ /* 0x040ff00000001840 */
[----:B------:R-:W-:Y:S01]  /*2480*/  HMMA.16816.F32 R68, R8, R16, R68 ;  /* 0x000000100844723c */ /* 0x000fe20000001844 */
[----:B------:R-:W-:-:S07]  /*2490*/  DEPBAR.LE SB0, 0x4 ;  /* 0x000081000000791a */ /* 0x000fce0000000000 */
[C---:B------:R-:W-:Y:S08]  /*24a0*/  HMMA.16816.F32 R72, R8.reuse, R18, R72 ;  /* 0x000000120848723c */ /* 0x040ff00000001848 */
[C---:B------:R-:W-:Y:S08]  /*24b0*/  HMMA.16816.F32 R76, R8.reuse, R20, R76 ;  /* 0x00000014084c723c */ /* 0x040ff0000000184c */
[----:B------:R-:W-:Y:S01]  /*24c0*/  HMMA.16816.F32 R80, R8, R22, R80 ;  /* 0x000000160850723c */ /* 0x000fe20000001850 */
[----:B------:R-:W-:Y:S06]  /*24d0*/  BAR.SYNC.DEFER_BLOCKING 0x0 ;  /* 0x0000000000007b1d */ /* 0x000fec0000010000 */
[----:B-1----:R-:W-:Y:S01]  /*24e0*/  @P3 CALL.REL.NOINC `(.L_x_1) ;  /* 0x0000001000003944 */ /* 0x002fe20003c00000 */
[----:B------:R-:W-:Y:S05]  /*24f0*/  BRA `(.L_x_2) ;  /* 0xffffee4000007947 */ /* 0x000fea000383ffff */
.L_x_1:
[----:B------:R-:W-:-:S04]  /*2500*/  NOP ;  /* 0x0000000000007918 */ /* 0x000fc80000000000 */
[----:B------:R-:W-:-:S12]  /*2510*/  NOP ;  /* 0x0000000000007918 */ /* 0x000fd80000000000 */
[----:B------:R-:W-:Y:S02]  /*2520*/  F2FP.PACK_AB R82, R83, R82 ;  /* 0x000000525352723e */ /* 0x000fe400000000ff */
[----:B------:R-:W-:-:S02]  /*2530*/  F2FP.PACK_AB R80, R81, R80 ;  /* 0x000000505150723e */ /* 0x000fc400000000ff */
[----:B------:R-:W-:Y:S02]  /*2540*/  F2FP.PACK_AB R78, R79, R78 ;  /* 0x0000004e4f4e723e */ /* 0x000fe400000000ff */
[----:B------:R-:W-:Y:S02]  /*2550*/  F2FP.PACK_AB R76, R77, R76 ;  /* 0x0000004c4d4c723e */ /* 0x000fe400000000ff */
[----:B------:R-:W-:Y:S02]  /*2560*/  F2FP.PACK_AB R74, R75, R74 ;  /* 0x0000004a4b4a723e */ /* 0x000fe400000000ff */
[----:B------:R-:W-:Y:S02]  /*2570*/  F2FP.PACK_AB R72, R73, R72 ;  /* 0x000000484948723e */ /* 0x000fe400000000ff */
        /* <DEDUP_REMOVED lines=26> */
.L_x_0:
[----:B-1----:R-:W-:-:S04]  /*2720*/  DEPBAR.LE SB0, 0x0 ;  /* 0x000080000000791a */ /* 0x002fc80000000000 */
[----:B------:R-:W-:Y:S01]  /*2730*/  SHF.R.U32.HI R0, RZ, 0x5, R124 ;  /* 0x00000005ff007819 */ /* 0x000fe2000001167c */
[C---:B------:R-:W-:Y:S01]  /*2740*/  IMAD.SHL.U32 R2, R124.reuse, 0x2, RZ ;  /* 0x000000027c027824 */ /* 0x040fe200078e00ff */
[C---:B------:R-:W-:Y:S01]  /*2750*/  LOP3.LUT R4, R124.reuse, 0x1f, RZ, 0xc0, !PT ;  /* 0x0000001f7c047812 */ /* 0x040fe200078ec0ff */
[----:B------:R-:W-:Y:S01]  /*2760*/  IMAD.SHL.U32 R124, R124, 0x8, RZ ;  /* 0x000000087c7c7824 */ /* 0x000fe200078e00ff */
[----:B------:R-:W-:Y:S01]  /*2770*/  LOP3.LUT R0, R0, 0x3, RZ, 0xc0, !PT ;  /* 0x0000000300007812 */ /* 0x000fe200078ec0ff */
[----:B------:R-:W-:Y:S01]  /*2780*/  IMAD.MOV.U32 R47, RZ, RZ, c[0x0][0x18c] ;  /* 0x00006300ff2f7624 */ /* 0x000fe200078e00ff */
[--C-:B------:R-:W-:Y:S01]  /*2790*/  SHF.R.U32.HI R3, RZ, 0x2, R4.reuse ;  /* 0x00000002ff037819 */ /* 0x100fe20000011604 */
[----:B------:R-:W-:Y:S01]  /*27a0*/  IMAD.MOV.U32 R49, RZ, RZ, 0x2 ;  /* 0x00000002ff317424 */ /* 0x000fe200078e00ff */
[----:B------:R-:W-:Y:S02]  /*27b0*/  SHF.R.U32.HI R7, RZ, 0x3, R4 ;  /* 0x00000003ff077819 */ /* 0x000fe40000011604 */
[----:B------:R-:W-:Y:S01]  /*27c0*/  LOP3.LUT R2, R2, 0x6, RZ, 0xc0, !PT ;  /* 0x0000000602027812 */ /* 0x000fe200078ec0ff */
[----:B------:R-:W-:Y:S01]  /*27d0*/  IMAD R5, R0, 0x10, R3 ;  /* 0x0000001000057824 */ /* 0x000fe200078e0203 */
[----:B------:R-:W-:Y:S01]  /*27e0*/  LOP3.LUT R3, R124, 0x38, RZ, 0xc0, !PT ;  /* 0x000000387c037812 */ /* 0x000fe200078ec0ff */
[----:B------:R-:W-:Y:S01]  /*27f0*/  IMAD R0, R0, 0x4, R7 ;  /* 0x0000000400007824 */ /* 0x000fe200078e0207 */
[----:B------:R-:W-:Y:S01]  /*2800*/  LOP3.LUT R120, R120, 0xf, R125, 0xf8, !PT ;  /* 0x0000000f78787812 */ /* 0x000fe200078ef87d */
[----:B------:R-:W-:Y:S01]  /*2810*/  IMAD R2, R5, 0x48, R2 ;  /* 0x0000004805027824 */ /* 0x000fe200078e0202 */
[----:B------:R-:W-:Y:S01]  /*2820*/  LOP3.LUT R45, R122, R3, RZ, 0xfc, !PT ;  /* 0x000000037a2d7212 */ /* 0x000fe200078efcff */
[----:B------:R-:W-:Y:S01]  /*2830*/  IMAD R4, R0, 0x48, R3 ;  /* 0x0000004800047824 */ /* 0x000fe200078e0203 */
[----:B------:R-:W-:Y:S01]  /*2840*/  LOP3.LUT R0, R120, 0x10, RZ, 0xfc, !PT ;  /* 0x0000001078007812 */ /* 0x000fe200078efcff */
[----:B------:R-:W-:Y:S01]  /*2850*/  IMAD.SHL.U32 R3, R2, 0x2, RZ ;  /* 0x0000000202037824 */ /* 0x000fe200078e00ff */
[----:B------:R-:W-:Y:S01]  /*2860*/  BAR.SYNC.DEFER_BLOCKING 0x0 ;  /* 0x0000000000007b1d */ /* 0x000fe20000010000 */
[----:B------:R-:W-:Y:S01]  /*2870*/  IMAD R2, R120, c[0x0][0x18c], RZ ;  /* 0x0000630078027a24 */ /* 0x000fe200078e02ff */
[----:B------:R-:W-:-:S02]  /*2880*/  ISETP.GE.AND P0, PT, R45, c[0x0][0x17c], PT ;  /* 0x00005f002d007a0c */ /* 0x000fc40003f06270 */
[----:B------:R-:W-:Y:S02]  /*2890*/  LOP3.LUT R33, R120, 0x30, RZ, 0xfc, !PT ;  /* 0x0000003078217812 */ /* 0x000fe400078efcff */
[----:B------:R-:W-:Y:S02]  /*28a0*/  ISETP.LT.AND P6, PT, R0, c[0x0][0x178], !P0 ;  /* 0x00005e0000007a0c */ /* 0x000fe400047c1270 */
[C---:B------:R-:W-:Y:S02]  /*28b0*/  LOP3.LUT R0, R120.reuse, 0x20, RZ, 0xfc, !PT ;  /* 0x0000002078007812 */ /* 0x040fe400078efcff */
[----:B------:R-:W-:Y:S02]  /*28c0*/  ISETP.LT.AND P1, PT, R120, c[0x0][0x178], !P0 ;  /* 0x00005e0078007a0c */ /* 0x000fe40004721270 */
[----:B------:R-:W-:Y:S02]  /*28d0*/  ISETP.LT.AND P5, PT, R0, c[0x0][0x178], !P0 ;  /* 0x00005e0000007a0c */ /* 0x000fe400047a1270 */
[----:B------:R-:W-:-:S02]  /*28e0*/  LOP3.LUT R0, R120, 0x50, RZ, 0xfc, !PT ;  /* 0x0000005078007812 */ /* 0x000fc400078efcff */
[----:B------:R-:W-:Y:S02]  /*28f0*/  ISETP.LT.AND P4, PT, R33, c[0x0][0x178], !P0 ;  /* 0x00005e0021007a0c */ /* 0x000fe40004781270 */
[----:B------:R-:W-:Y:S02]  /*2900*/  ISETP.LT.AND P2, PT, R0, c[0x0][0x178], !P0 ;  /* 0x00005e0000007a0c */ /* 0x000fe40004741270 */
[----:B------:R-:W-:Y:S01]  /*2910*/  LOP3.LUT R33, R120, 0x60, RZ, 0xfc, !PT ;  /* 0x0000006078217812 */ /* 0x000fe200078efcff */
[----:B------:R-:W-:Y:S04]  /*2920*/  STS [R3], R52 ;  /* 0x0000003403007388 */ /* 0x000fe80000000800 */
[----:B------:R-:W-:Y:S04]  /*2930*/  STS [R3+0x480], R54 ;  /* 0x0004803603007388 */ /* 0x000fe80000000800 */
[----:B------:R-:W-:Y:S04]  /*2940*/  STS [R3+0x10], R48 ;  /* 0x0000103003007388 */ /* 0x000fe80000000800 */
[----:B------:R-:W-:Y:S04]  /*2950*/  STS [R3+0x490], R50 ;  /* 0x0004903203007388 */ /* 0x000fe80000000800 */
[----:B------:R-:W-:Y:S04]  /*2960*/  STS [R3+0x20], R44 ;  /* 0x0000202c03007388 */ /* 0x000fe80000000800 */
[----:B------:R1:W-:Y:S04]  /*2970*/  STS [R3+0x4a0], R46 ;  /* 0x0004a02e03007388 */ /* 0x0003e80000000800 */
[----:B------:R-:W-:Y:S04]  /*2980*/  STS [R3+0x30], R40 ;  /* 0x0000302803007388 */ /* 0x000fe80000000800 */
[----:B------:R-:W-:Y:S01]  /*2990*/  STS [R3+0x4b0], R42 ;  /* 0x0004b02a03007388 */ /* 0x000fe20000000800 */
[----:B-1----:R-:W-:-:S03]  /*29a0*/  IMAD.SHL.U32 R46, R4, 0x2, RZ ;  /* 0x00000002042e7824 */ /* 0x002fc600078e00ff */
[----:B------:R-:W-:Y:S04]  /*29b0*/  STS [R3+0x40], R36 ;  /* 0x0000402403007388 */ /* 0x000fe80000000800 */
[----:B------:R-:W-:Y:S04]  /*29c0*/  STS [R3+0x4c0], R38 ;  /* 0x0004c02603007388 */ /* 0x000fe80000000800 */
[----:B------:R1:W-:Y:S04]  /*29d0*/  STS [R3+0x50], R32 ;  /* 0x0000502003007388 */ /* 0x0003e80000000800 */
[----:B------:R2:W-:Y:S04]  /*29e0*/  STS [R3+0x4d0], R34 ;  /* 0x0004d02203007388 */ /* 0x0005e80000000800 */
[----:B------:R-:W-:Y:S01]  /*29f0*/  STS [R3+0x60], R28 ;  /* 0x0000601c03007388 */ /* 0x000fe20000000800 */
[----:B-1----:R-:W-:-:S03]  /*2a00*/  LOP3.LUT R32, R120, 0x40, RZ, 0xfc, !PT ;  /* 0x0000004078207812 */ /* 0x002fc600078efcff */
[----:B------:R-:W-:Y:S01]  /*2a10*/  STS [R3+0x4e0], R30 ;  /* 0x0004e01e03007388 */ /* 0x000fe20000000800 */
[----:B------:R-:W-:Y:S01]  /*2a20*/  LOP3.LUT R120, R120, 0x70, RZ, 0xfc, !PT ;  /* 0x0000007078787812 */ /* 0x000fe200078efcff */
[C---:B--2---:R-:W-:Y:S01]  /*2a30*/  IMAD R34, R47.reuse, 0x10, R2 ;  /* 0x000000102f227824 */ /* 0x044fe200078e0202 */
[----:B------:R-:W-:Y:S01]  /*2a40*/  ISETP.LT.AND P3, PT, R32, c[0x0][0x178], !P0 ;  /* 0x00005e0020007a0c */ /* 0x000fe20004761270 */
[----:B------:R-:W-:Y:S02]  /*2a50*/  STS [R3+0x70], R88 ;  /* 0x0000705803007388 */ /* 0x000fe40000000800 */
[C---:B------:R-:W-:Y:S02]  /*2a60*/  IMAD R35, R47.reuse, 0x10, R34 ;  /* 0x000000102f237824 */ /* 0x040fe400078e0222 */
[----:B------:R-:W-:Y:S02]  /*2a70*/  STS [R3+0x4f0], R90 ;  /* 0x0004f05a03007388 */ /* 0x000fe40000000800 */
[----:B------:R-:W-:-:S02]  /*2a80*/  IMAD R32, R47, 0x10, R35 ;  /* 0x000000102f207824 */ /* 0x000fc400078e0223 */
[----:B------:R-:W-:Y:S02]  /*2a90*/  BAR.SYNC.DEFER_BLOCKING 0x0 ;  /* 0x0000000000007b1d */ /* 0x000fe40000010000 */
[----:B------:R-:W-:-:S04]  /*2aa0*/  IMAD R0, R47, 0x10, R32 ;  /* 0x000000102f007824 */ /* 0x000fc800078e0220 */
[----:B------:R-:W-:-:S04]  /*2ab0*/  IMAD R36, R47, 0x10, R0 ;  /* 0x000000102f247824 */ /* 0x000fc800078e0200 */
[----:B------:R-:W-:Y:S02]  /*2ac0*/  IMAD R44, R47, 0x10, R36 ;  /* 0x000000102f2c7824 */ /* 0x000fe400078e0224 */
[----:B------:R-:W-:-:S04]  /*2ad0*/  IMAD.WIDE R36, R36, R49, c[0x0][0x170] ;  /* 0x00005c0024247625 */ /* 0x000fc800078e0231 */
[----:B------:R-:W-:-:S04]  /*2ae0*/  IMAD.WIDE R38, R44, R49, c[0x0][0x170] ;  /* 0x00005c002c267625 */ /* 0x000fc800078e0231 */
[C---:B------:R-:W-:Y:S01]  /*2af0*/  IMAD.WIDE R36, R45.reuse, 0x2, R36 ;  /* 0x000000022d247825 */ /* 0x040fe200078e0224 */
[----:B------:R-:W1:Y:S03]  /*2b00*/  LDS.128 R16, [R46] ;  /* 0x000000002e107984 */ /* 0x000e660000000c00 */
[----:B------:R-:W-:Y:S01]  /*2b10*/  IMAD.WIDE R38, R45, 0x2, R38 ;  /* 0x000000022d267825 */ /* 0x000fe200078e0226 */
[----:B------:R-:W2:Y:S04]  /*2b20*/  LDS.128 R12, [R46+0x900] ;  /* 0x000900002e0c7984 */ /* 0x000ea80000000c00 */
[----:B------:R-:W3:Y:S04]  /*2b30*/  LDS.128 R4, [R46+0x1200] ;  /* 0x001200002e047984 */ /* 0x000ee80000000c00 */
[----:B------:R-:W4:Y:S04]  /*2b40*/  LDS.128 R8, [R46+0x1b00] ;  /* 0x001b00002e087984 */ /* 0x000f280000000c00 */
[----:B------:R-:W-:Y:S06]  /*2b50*/  BAR.SYNC.DEFER_BLOCKING 0x0 ;  /* 0x0000000000007b1d */ /* 0x000fec0000010000 */
[----:B------:R-:W-:Y:S04]  /*2b60*/  STS [R3], R56 ;  /* 0x0000003803007388 */ /* 0x000fe80000000800 */
[----:B------:R-:W-:Y:S04]  /*2b70*/  STS [R3+0x480], R58 ;  /* 0x0004803a03007388 */ /* 0x000fe80000000800 */
        /* <DEDUP_REMOVED lines=13> */
[----:B------:R1:W-:Y:S04]  /*2c50*/  STS [R3+0x4f0], R82 ;  /* 0x0004f05203007388 */ /* 0x0003e80000000800 */
[----:B------:R-:W-:Y:S01]  /*2c60*/  BAR.SYNC.DEFER_BLOCKING 0x0 ;  /* 0x0000000000007b1d */ /* 0x000fe20000010000 */
[----:B-1----:R-:W-:-:S06]  /*2c70*/  IMAD.WIDE R2, R2, R49, c[0x0][0x170] ;  /* 0x00005c0002027625 */ /* 0x002fcc00078e0231 */
[----:B------:R-:W-:-:S04]  /*2c80*/  IMAD.WIDE R40, R45, 0x2, R2 ;  /* 0x000000022d287825 */ /* 0x000fc800078e0202 */
[----:B------:R-:W-:-:S06]  /*2c90*/  IMAD.WIDE R2, R34, R49, c[0x0][0x170] ;  /* 0x00005c0022027625 */ /* 0x000fcc00078e0231 */
[----:B------:R-:W-:Y:S01]  /*2ca0*/  IMAD.WIDE R42, R45, 0x2, R2 ;  /* 0x000000022d2a7825 */ /* 0x000fe200078e0202 */
[----:B------:R-:W1:Y:S03]  /*2cb0*/  LDS.128 R28, [R46] ;  /* 0x000000002e1c7984 */ /* 0x000e660000000c00 */
[-C--:B------:R-:W-:Y:S01]  /*2cc0*/  IMAD.WIDE R2, R35, R49.reuse, c[0x0][0x170] ;  /* 0x00005c0023027625 */ /* 0x080fe200078e0231 */
[----:B------:R-:W1:Y:S03]  /*2cd0*/  LDS.128 R24, [R46+0x900] ;  /* 0x000900002e187984 */ /* 0x000e660000000c00 */
[----:B------:R-:W-:Y:S01]  /*2ce0*/  IMAD.WIDE R34, R0, R49, c[0x0][0x170] ;  /* 0x00005c0000227625 */ /* 0x000fe200078e0231 */
[----:B------:R-:W1:Y:S03]  /*2cf0*/  LDS.128 R20, [R46+0x1200] ;  /* 0x001200002e147984 */ /* 0x000e660000000c00 */
[----:B------:R-:W-:Y:S01]  /*2d00*/  IMAD.WIDE R2, R45, 0x2, R2 ;  /* 0x000000022d027825 */ /* 0x000fe200078e0202 */
[----:B------:R1:W-:Y:S01]  /*2d10*/  @P1 STG.E.128 [R40.64], R16 ;  /* 0x0000001028001986 */ /* 0x0003e2000c101d0a */
[----:B------:R-:W-:-:S02]  /*2d20*/  ISETP.LT.AND P1, PT, R33, c[0x0][0x178], !P0 ;  /* 0x00005e0021007a0c */ /* 0x000fc40004721270 */
[----:B------:R-:W-:Y:S01]  /*2d30*/  IMAD.WIDE R32, R32, R49, c[0x0][0x170] ;  /* 0x00005c0020207625 */ /* 0x000fe200078e0231 */
[----:B------:R-:W-:Y:S01]  /*2d40*/  ISETP.LT.AND P0, PT, R120, c[0x0][0x178], !P0 ;  /* 0x00005e0078007a0c */ /* 0x000fe20004701270 */
[----:B--2---:R2:W-:Y:S02]  /*2d50*/  @P6 STG.E.128 [R42.64], R12 ;  /* 0x0000000c2a006986 */ /* 0x0045e4000c101d0a */
[C---:B------:R-:W-:Y:S02]  /*2d60*/  IMAD.WIDE R34, R45.reuse, 0x2, R34 ;  /* 0x000000022d227825 */ /* 0x040fe400078e0222 */
[----:B---3--:R2:W-:Y:S02]  /*2d70*/  @P5 STG.E.128 [R2.64], R4 ;  /* 0x0000000402005986 */ /* 0x0085e4000c101d0a */
[----:B------:R-:W-:-:S05]  /*2d80*/  IMAD.WIDE R32, R45, 0x2, R32 ;  /* 0x000000022d207825 */ /* 0x000fca00078e0220 */
[----:B----4-:R2:W-:Y:S04]  /*2d90*/  @P4 STG.E.128 [R32.64], R8 ;  /* 0x0000000820004986 */ /* 0x0105e8000c101d0a */
[----:B-1----:R2:W-:Y:S04]  /*2da0*/  @P3 STG.E.128 [R34.64], R28 ;  /* 0x0000001c22003986 */ /* 0x0025e8000c101d0a */
[----:B------:R2:W-:Y:S04]  /*2db0*/  @P2 STG.E.128 [R36.64], R24 ;  /* 0x0000001824002986 */ /* 0x0005e8000c101d0a */
[----:B------:R2:W-:Y:S01]  /*2dc0*/  @P1 STG.E.128 [R38.64], R20 ;  /* 0x0000001426001986 */ /* 0x0005e2000c101d0a */
[----:B------:R-:W-:Y:S05]  /*2dd0*/  @!P0 EXIT ;  /* 0x000000000000894d */ /* 0x000fea0003800000 */
[----:B--2---:R-:W1:Y:S01]  /*2de0*/  LDS.128 R4, [R46+0x1b00] ;  /* 0x001b00002e047984 */ /* 0x004e620000000c00 */
[----:B------:R-:W-:-:S04]  /*2df0*/  IMAD R2, R47, 0x10, R44 ;  /* 0x000000102f027824 */ /* 0x000fc800078e022c */
[----:B------:R-:W-:-:S06]  /*2e00*/  IMAD.WIDE R2, R2, R49, c[0x0][0x170] ;  /* 0x00005c0002027625 */ /* 0x000fcc00078e0231 */
[----:B------:R-:W-:-:S05]  /*2e10*/  IMAD.WIDE R2, R45, 0x2, R2 ;  /* 0x000000022d027825 */ /* 0x000fca00078e0202 */
[----:B-1----:R-:W-:Y:S01]  /*2e20*/  STG.E.128 [R2.64], R4 ;  /* 0x0000000402007986 */ /* 0x002fe2000c101d0a */
[----:B------:R-:W-:Y:S05]  /*2e30*/  EXIT ;  /* 0x000000000000794d */ /* 0x000fea0003800000 */
.L_x_3:
[----:B------:R-:W-:-:S00]  /*2e40*/  BRA `(.L_x_3) ;  /* 0xfffffff000007947 */ /* 0x000fc0000383ffff */
[----:B------:R-:W-:-:S00]  /*2e50*/  NOP ;  /* 0x0000000000007918 */ /* 0x000fc00000000000 */
        /* <DEDUP_REMOVED lines=10> */
.L_x_4:


//--------------------- .nv.shared.matmul_kernel  --------------------------
	.section	.nv.shared.matmul_kernel,"aw",@nobits
	.sectionflags	@""
	.align	16
